//
// Generated by NVIDIA NVVM Compiler
//
// Compiler Build ID: CL-36424714
// Cuda compilation tools, release 13.0, V13.0.88
// Based on NVVM 20.0.0
//

.version 9.0
.target sm_100
.address_size 64

	// .globl	gather
.extern .func __assertfail
(
	.param .b64 __assertfail_param_0,
	.param .b64 __assertfail_param_1,
	.param .b32 __assertfail_param_2,
	.param .b64 __assertfail_param_3,
	.param .b64 __assertfail_param_4
)
;
.global .align 1 .b8 __unnamed_1[47] = {118, 111, 105, 100, 32, 95, 49, 100, 95, 116, 111, 95, 110, 100, 40, 105, 110, 116, 44, 32, 105, 110, 116, 44, 32, 105, 110, 116, 32, 42, 44, 32, 105, 110, 116, 44, 32, 105, 110, 116, 44, 32, 105, 110, 116, 41};
.global .align 1 .b8 $str$1[27] = {47, 116, 109, 112, 47, 115, 97, 115, 115, 95, 99, 117, 95, 54, 116, 54, 49, 122, 50, 108, 49, 47, 107, 46, 99, 117};
.global .align 1 .b8 $str$2[19] = {110, 100, 91, 100, 105, 109, 93, 32, 60, 32, 100, 105, 97, 109, 101, 116, 101, 114};

.visible .entry gather(
	.param .u64 .ptr .align 1 gather_param_0,
	.param .u64 .ptr .align 1 gather_param_1,
	.param .u32 gather_param_2,
	.param .u64 .ptr .align 1 gather_param_3,
	.param .u32 gather_param_4,
	.param .u32 gather_param_5,
	.param .u64 .ptr .align 1 gather_param_6
)
{
	.reg .pred 	%p<8>;
	.reg .b32 	%r<56>;
	.reg .b32 	%f<48>;
	.reg .b64 	%rd<34>;

	ld.param.u64 	%rd6, [gather_param_0];
	ld.param.u64 	%rd7, [gather_param_1];
	ld.param.u32 	%r19, [gather_param_2];
	ld.param.u32 	%r20, [gather_param_4];
	ld.param.u32 	%r21, [gather_param_5];
	ld.param.u64 	%rd9, [gather_param_6];
	shl.b32 	%r1, %r21, 1;
	mul.lo.s32 	%r2, %r1, %r1;
	mov.u32 	%r54, %ctaid.z;
	setp.ge.s32 	%p1, %r54, %r19;
	@%p1 bra 	$L__BB0_12;
	cvta.to.global.u64 	%rd1, %rd9;
	shr.u32 	%r22, %r20, 31;
	add.s32 	%r23, %r20, %r22;
	shr.s32 	%r4, %r23, 1;
	cvt.rn.f32.s32 	%f1, %r20;
	mov.u32 	%r24, %tid.x;
	mov.u32 	%r25, %ntid.x;
	mov.u32 	%r26, %ctaid.x;
	mad.lo.s32 	%r5, %r25, %r26, %r24;
	mov.u32 	%r27, %nctaid.x;
	mul.lo.s32 	%r6, %r25, %r27;
	mul.lo.s32 	%r7, %r20, %r20;
	cvta.to.global.u64 	%rd2, %rd7;
	cvta.to.global.u64 	%rd3, %rd6;
	mov.u64 	%rd25, $str$2;
	mov.u64 	%rd27, $str$1;
$L__BB0_2:
	mul.lo.s32 	%r28, %r2, %r1;
	setp.ge.s32 	%p2, %r5, %r28;
	@%p2 bra 	$L__BB0_11;
	ld.param.u64 	%rd33, [gather_param_3];
	mul.lo.s32 	%r29, %r54, 3;
	cvta.to.global.u64 	%rd10, %rd33;
	mul.wide.s32 	%rd11, %r29, 4;
	add.s64 	%rd4, %rd10, %rd11;
	ld.global.f32 	%f2, [%rd4];
	ld.global.f32 	%f3, [%rd4+4];
	ld.global.f32 	%f4, [%rd4+8];
	mul.wide.s32 	%rd12, %r54, 8;
	add.s64 	%rd5, %rd3, %rd12;
	mul.f32 	%f5, %f4, %f1;
	cvt.rmi.f32.f32 	%f6, %f5;
	cvt.rzi.s32.f32 	%r9, %f6;
	mul.f32 	%f7, %f3, %f1;
	cvt.rmi.f32.f32 	%f8, %f7;
	cvt.rzi.s32.f32 	%r10, %f8;
	mul.f32 	%f9, %f2, %f1;
	cvt.rmi.f32.f32 	%f10, %f9;
	cvt.rzi.s32.f32 	%r11, %f10;
	mov.u32 	%r55, %r5;
$L__BB0_4:
	div.s32 	%r30, %r55, %r2;
	sub.s32 	%r13, %r30, %r21;
	setp.lt.s32 	%p3, %r13, %r1;
	@%p3 bra 	$L__BB0_6;
	mov.u64 	%rd13, $str$2;
	cvta.global.u64 	%rd14, %rd13;
	mov.u64 	%rd15, $str$1;
	cvta.global.u64 	%rd16, %rd15;
	mov.u64 	%rd17, __unnamed_1;
	cvta.global.u64 	%rd18, %rd17;
	{ // callseq 0, 0
	.param .b64 param0;
	st.param.b64 	[param0], %rd14;
	.param .b64 param1;
	st.param.b64 	[param1], %rd16;
	.param .b32 param2;
	st.param.b32 	[param2], 29;
	.param .b64 param3;
	st.param.b64 	[param3], %rd18;
	.param .b64 param4;
	st.param.b64 	[param4], 1;
	call.uni 
	__assertfail, 
	(
	param0, 
	param1, 
	param2, 
	param3, 
	param4
	);
	} // callseq 0
$L__BB0_6:
	rem.s32 	%r14, %r55, %r2;
	div.s32 	%r31, %r14, %r1;
	sub.s32 	%r15, %r31, %r21;
	setp.lt.s32 	%p4, %r15, %r1;
	@%p4 bra 	$L__BB0_8;
	mov.u64 	%rd19, $str$2;
	cvta.global.u64 	%rd20, %rd19;
	mov.u64 	%rd21, $str$1;
	cvta.global.u64 	%rd22, %rd21;
	mov.u64 	%rd23, __unnamed_1;
	cvta.global.u64 	%rd24, %rd23;
	{ // callseq 1, 0
	.param .b64 param0;
	st.param.b64 	[param0], %rd20;
	.param .b64 param1;
	st.param.b64 	[param1], %rd22;
	.param .b32 param2;
	st.param.b32 	[param2], 29;
	.param .b64 param3;
	st.param.b64 	[param3], %rd24;
	.param .b64 param4;
	st.param.b64 	[param4], 1;
	call.uni 
	__assertfail, 
	(
	param0, 
	param1, 
	param2, 
	param3, 
	param4
	);
	} // callseq 1
$L__BB0_8:
	rem.s32 	%r32, %r14, %r1;
	sub.s32 	%r16, %r32, %r21;
	setp.lt.s32 	%p5, %r16, %r1;
	@%p5 bra 	$L__BB0_10;
	cvta.global.u64 	%rd26, %rd25;
	cvta.global.u64 	%rd28, %rd27;
	mov.u64 	%rd29, __unnamed_1;
	cvta.global.u64 	%rd30, %rd29;
	{ // callseq 2, 0
	.param .b64 param0;
	st.param.b64 	[param0], %rd26;
	.param .b64 param1;
	st.param.b64 	[param1], %rd28;
	.param .b32 param2;
	st.param.b32 	[param2], 29;
	.param .b64 param3;
	st.param.b64 	[param3], %rd30;
	.param .b64 param4;
	st.param.b64 	[param4], 1;
	call.uni 
	__assertfail, 
	(
	param0, 
	param1, 
	param2, 
	param3, 
	param4
	);
	} // callseq 2
$L__BB0_10:
	add.s32 	%r33, %r16, %r9;
	cvt.rn.f32.s32 	%f11, %r33;
	div.rn.f32 	%f12, %f11, %f1;
	ld.global.f32 	%f13, [%rd4+8];
	sub.f32 	%f14, %f12, %f13;
	fma.rn.f32 	%f15, %f14, %f14, 0f00000000;
	add.s32 	%r34, %r33, %r4;
	rem.s32 	%r35, %r34, %r20;
	add.s32 	%r36, %r35, %r20;
	rem.s32 	%r37, %r36, %r20;
	add.s32 	%r38, %r15, %r10;
	cvt.rn.f32.s32 	%f16, %r38;
	div.rn.f32 	%f17, %f16, %f1;
	ld.global.f32 	%f18, [%rd4+4];
	sub.f32 	%f19, %f17, %f18;
	fma.rn.f32 	%f20, %f19, %f19, %f15;
	add.s32 	%r39, %r38, %r4;
	rem.s32 	%r40, %r39, %r20;
	add.s32 	%r41, %r40, %r20;
	rem.s32 	%r42, %r41, %r20;
	mad.lo.s32 	%r43, %r42, %r20, %r37;
	add.s32 	%r44, %r13, %r11;
	cvt.rn.f32.s32 	%f21, %r44;
	div.rn.f32 	%f22, %f21, %f1;
	ld.global.f32 	%f23, [%rd4];
	sub.f32 	%f24, %f22, %f23;
	fma.rn.f32 	%f25, %f24, %f24, %f20;
	add.s32 	%r45, %r44, %r4;
	rem.s32 	%r46, %r45, %r20;
	add.s32 	%r47, %r46, %r20;
	rem.s32 	%r48, %r47, %r20;
	mad.lo.s32 	%r49, %r48, %r7, %r43;
	ld.global.f32 	%f26, [%rd1];
	ld.global.f32 	%f27, [%rd1+4];
	mul.f32 	%f28, %f25, %f27;
	fma.rn.f32 	%f29, %f28, 0f3BBB989D, 0f3F000000;
	cvt.sat.f32.f32 	%f30, %f29;
	mov.f32 	%f31, 0f4B400001;
	mov.f32 	%f32, 0f437C0000;
	fma.rm.f32 	%f33, %f30, %f32, %f31;
	add.f32 	%f34, %f33, 0fCB40007F;
	neg.f32 	%f35, %f34;
	fma.rn.f32 	%f36, %f28, 0f3FB8AA3B, %f35;
	fma.rn.f32 	%f37, %f28, 0f32A57060, %f36;
	mov.b32 	%r50, %f33;
	shl.b32 	%r51, %r50, 23;
	mov.b32 	%f38, %r51;
	ex2.approx.ftz.f32 	%f39, %f37;
	mul.f32 	%f40, %f39, %f38;
	mul.f32 	%f41, %f26, %f40;
	mul.wide.s32 	%rd31, %r49, 8;
	add.s64 	%rd32, %rd2, %rd31;
	ld.global.f32 	%f42, [%rd32];
	mul.f32 	%f43, %f42, %f41;
	atom.global.add.f32 	%f44, [%rd5], %f43;
	ld.global.f32 	%f45, [%rd32+4];
	mul.f32 	%f46, %f45, %f41;
	atom.global.add.f32 	%f47, [%rd5+4], %f46;
	add.s32 	%r55, %r55, %r6;
	mul.lo.s32 	%r52, %r2, %r1;
	setp.lt.s32 	%p6, %r55, %r52;
	@%p6 bra 	$L__BB0_4;
$L__BB0_11:
	mov.u32 	%r53, %nctaid.z;
	add.s32 	%r54, %r54, %r53;
	setp.lt.s32 	%p7, %r54, %r19;
	@%p7 bra 	$L__BB0_2;
$L__BB0_12:
	ret;

}
	// .globl	scatter
.visible .entry scatter(
	.param .u64 .ptr .align 1 scatter_param_0,
	.param .u64 .ptr .align 1 scatter_param_1,
	.param .u32 scatter_param_2,
	.param .u64 .ptr .align 1 scatter_param_3,
	.param .u32 scatter_param_4,
	.param .u32 scatter_param_5,
	.param .u64 .ptr .align 1 scatter_param_6
)
{
	.reg .pred 	%p<8>;
	.reg .b32 	%r<56>;
	.reg .b32 	%f<48>;
	.reg .b64 	%rd<34>;

	ld.param.u64 	%rd6, [scatter_param_0];
	ld.param.u64 	%rd7, [scatter_param_1];
	ld.param.u32 	%r19, [scatter_param_2];
	ld.param.u32 	%r20, [scatter_param_4];
	ld.param.u32 	%r21, [scatter_param_5];
	ld.param.u64 	%rd9, [scatter_param_6];
	shl.b32 	%r1, %r21, 1;
	mul.lo.s32 	%r2, %r1, %r1;
	mov.u32 	%r54, %ctaid.z;
	setp.ge.s32 	%p1, %r54, %r19;
	@%p1 bra 	$L__BB1_12;
	cvta.to.global.u64 	%rd1, %rd9;
	shr.u32 	%r22, %r20, 31;
	add.s32 	%r23, %r20, %r22;
	shr.s32 	%r4, %r23, 1;
	cvt.rn.f32.s32 	%f1, %r20;
	mov.u32 	%r24, %tid.x;
	mov.u32 	%r25, %ntid.x;
	mov.u32 	%r26, %ctaid.x;
	mad.lo.s32 	%r5, %r25, %r26, %r24;
	mov.u32 	%r27, %nctaid.x;
	mul.lo.s32 	%r6, %r25, %r27;
	mul.lo.s32 	%r7, %r20, %r20;
	cvta.to.global.u64 	%rd2, %rd7;
	cvta.to.global.u64 	%rd3, %rd6;
	mov.u64 	%rd25, $str$2;
	mov.u64 	%rd27, $str$1;
$L__BB1_2:
	mul.lo.s32 	%r28, %r2, %r1;
	setp.ge.s32 	%p2, %r5, %r28;
	@%p2 bra 	$L__BB1_11;
	ld.param.u64 	%rd33, [scatter_param_3];
	mul.lo.s32 	%r29, %r54, 3;
	cvta.to.global.u64 	%rd10, %rd33;
	mul.wide.s32 	%rd11, %r29, 4;
	add.s64 	%rd4, %rd10, %rd11;
	ld.global.f32 	%f2, [%rd4];
	ld.global.f32 	%f3, [%rd4+4];
	ld.global.f32 	%f4, [%rd4+8];
	mul.wide.s32 	%rd12, %r54, 8;
	add.s64 	%rd5, %rd2, %rd12;
	mul.f32 	%f5, %f4, %f1;
	cvt.rmi.f32.f32 	%f6, %f5;
	cvt.rzi.s32.f32 	%r9, %f6;
	mul.f32 	%f7, %f3, %f1;
	cvt.rmi.f32.f32 	%f8, %f7;
	cvt.rzi.s32.f32 	%r10, %f8;
	mul.f32 	%f9, %f2, %f1;
	cvt.rmi.f32.f32 	%f10, %f9;
	cvt.rzi.s32.f32 	%r11, %f10;
	mov.u32 	%r55, %r5;
$L__BB1_4:
	div.s32 	%r30, %r55, %r2;
	sub.s32 	%r13, %r30, %r21;
	setp.lt.s32 	%p3, %r13, %r1;
	@%p3 bra 	$L__BB1_6;
	mov.u64 	%rd13, $str$2;
	cvta.global.u64 	%rd14, %rd13;
	mov.u64 	%rd15, $str$1;
	cvta.global.u64 	%rd16, %rd15;
	mov.u64 	%rd17, __unnamed_1;
	cvta.global.u64 	%rd18, %rd17;
	{ // callseq 3, 0
	.param .b64 param0;
	st.param.b64 	[param0], %rd14;
	.param .b64 param1;
	st.param.b64 	[param1], %rd16;
	.param .b32 param2;
	st.param.b32 	[param2], 29;
	.param .b64 param3;
	st.param.b64 	[param3], %rd18;
	.param .b64 param4;
	st.param.b64 	[param4], 1;
	call.uni 
	__assertfail, 
	(
	param0, 
	param1, 
	param2, 
	param3, 
	param4
	);
	} // callseq 3
$L__BB1_6:
	rem.s32 	%r14, %r55, %r2;
	div.s32 	%r31, %r14, %r1;
	sub.s32 	%r15, %r31, %r21;
	setp.lt.s32 	%p4, %r15, %r1;
	@%p4 bra 	$L__BB1_8;
	mov.u64 	%rd19, $str$2;
	cvta.global.u64 	%rd20, %rd19;
	mov.u64 	%rd21, $str$1;
	cvta.global.u64 	%rd22, %rd21;
	mov.u64 	%rd23, __unnamed_1;
	cvta.global.u64 	%rd24, %rd23;
	{ // callseq 4, 0
	.param .b64 param0;
	st.param.b64 	[param0], %rd20;
	.param .b64 param1;
	st.param.b64 	[param1], %rd22;
	.param .b32 param2;
	st.param.b32 	[param2], 29;
	.param .b64 param3;
	st.param.b64 	[param3], %rd24;
	.param .b64 param4;
	st.param.b64 	[param4], 1;
	call.uni 
	__assertfail, 
	(
	param0, 
	param1, 
	param2, 
	param3, 
	param4
	);
	} // callseq 4
$L__BB1_8:
	rem.s32 	%r32, %r14, %r1;
	sub.s32 	%r16, %r32, %r21;
	setp.lt.s32 	%p5, %r16, %r1;
	@%p5 bra 	$L__BB1_10;
	cvta.global.u64 	%rd26, %rd25;
	cvta.global.u64 	%rd28, %rd27;
	mov.u64 	%rd29, __unnamed_1;
	cvta.global.u64 	%rd30, %rd29;
	{ // callseq 5, 0
	.param .b64 param0;
	st.param.b64 	[param0], %rd26;
	.param .b64 param1;
	st.param.b64 	[param1], %rd28;
	.param .b32 param2;
	st.param.b32 	[param2], 29;
	.param .b64 param3;
	st.param.b64 	[param3], %rd30;
	.param .b64 param4;
	st.param.b64 	[param4], 1;
	call.uni 
	__assertfail, 
	(
	param0, 
	param1, 
	param2, 
	param3, 
	param4
	);
	} // callseq 5
$L__BB1_10:
	add.s32 	%r33, %r16, %r9;
	cvt.rn.f32.s32 	%f11, %r33;
	div.rn.f32 	%f12, %f11, %f1;
	ld.global.f32 	%f13, [%rd4+8];
	sub.f32 	%f14, %f12, %f13;
	fma.rn.f32 	%f15, %f14, %f14, 0f00000000;
	add.s32 	%r34, %r33, %r4;
	rem.s32 	%r35, %r34, %r20;
	add.s32 	%r36, %r35, %r20;
	rem.s32 	%r37, %r36, %r20;
	add.s32 	%r38, %r15, %r10;
	cvt.rn.f32.s32 	%f16, %r38;
	div.rn.f32 	%f17, %f16, %f1;
	ld.global.f32 	%f18, [%rd4+4];
	sub.f32 	%f19, %f17, %f18;
	fma.rn.f32 	%f20, %f19, %f19, %f15;
	add.s32 	%r39, %r38, %r4;
	rem.s32 	%r40, %r39, %r20;
	add.s32 	%r41, %r40, %r20;
	rem.s32 	%r42, %r41, %r20;
	mad.lo.s32 	%r43, %r42, %r20, %r37;
	add.s32 	%r44, %r13, %r11;
	cvt.rn.f32.s32 	%f21, %r44;
	div.rn.f32 	%f22, %f21, %f1;
	ld.global.f32 	%f23, [%rd4];
	sub.f32 	%f24, %f22, %f23;
	fma.rn.f32 	%f25, %f24, %f24, %f20;
	add.s32 	%r45, %r44, %r4;
	rem.s32 	%r46, %r45, %r20;
	add.s32 	%r47, %r46, %r20;
	rem.s32 	%r48, %r47, %r20;
	mad.lo.s32 	%r49, %r48, %r7, %r43;
	ld.global.f32 	%f26, [%rd1];
	ld.global.f32 	%f27, [%rd1+4];
	mul.f32 	%f28, %f25, %f27;
	fma.rn.f32 	%f29, %f28, 0f3BBB989D, 0f3F000000;
	cvt.sat.f32.f32 	%f30, %f29;
	mov.f32 	%f31, 0f4B400001;
	mov.f32 	%f32, 0f437C0000;
	fma.rm.f32 	%f33, %f30, %f32, %f31;
	add.f32 	%f34, %f33, 0fCB40007F;
	neg.f32 	%f35, %f34;
	fma.rn.f32 	%f36, %f28, 0f3FB8AA3B, %f35;
	fma.rn.f32 	%f37, %f28, 0f32A57060, %f36;
	mov.b32 	%r50, %f33;
	shl.b32 	%r51, %r50, 23;
	mov.b32 	%f38, %r51;
	ex2.approx.ftz.f32 	%f39, %f37;
	mul.f32 	%f40, %f39, %f38;
	mul.f32 	%f41, %f26, %f40;
	mul.wide.s32 	%rd31, %r49, 8;
	add.s64 	%rd32, %rd3, %rd31;
	ld.global.f32 	%f42, [%rd5];
	mul.f32 	%f43, %f42, %f41;
	atom.global.add.f32 	%f44, [%rd32], %f43;
	ld.global.f32 	%f45, [%rd5+4];
	mul.f32 	%f46, %f45, %f41;
	atom.global.add.f32 	%f47, [%rd32+4], %f46;
	add.s32 	%r55, %r55, %r6;
	mul.lo.s32 	%r52, %r2, %r1;
	setp.lt.s32 	%p6, %r55, %r52;
	@%p6 bra 	$L__BB1_4;
$L__BB1_11:
	mov.u32 	%r53, %nctaid.z;
	add.s32 	%r54, %r54, %r53;
	setp.lt.s32 	%p7, %r54, %r19;
	@%p7 bra 	$L__BB1_2;
$L__BB1_12:
	ret;

}


// ===== COMPILED SASS (sm_100) =====

	.target	sm_100

	.elftype	@"ET_EXEC"


//--------------------- .note.nv.tkinfo           --------------------------
	.section	.note.nv.tkinfo,"",@"SHT_NOTE"
	.sectionflags	@"SHF_NOTE_NV_TKINFO"
	.tkinfo
        /*0018*/ 	.word	0x00000002
        /*0030*/ 	.string	""
        /*0030*/ 	.string	"ptxas"
        /*0030*/ 	.string	"Cuda compilation tools, release 13.0, V13.0.88"
        /*0030*/ 	.string	"Build cuda_13.0.r13.0/compiler.36424714_0"
        /*0030*/ 	.string	"-arch sm_100 -m 64 "



//--------------------- .note.nv.cuinfo           --------------------------
	.section	.note.nv.cuinfo,"",@"SHT_NOTE"
	.sectionflags	@"SHF_NOTE_NV_CUINFO"
        /*0018*/ 	.short	0x0002
        /*001a*/ 	.short	0x0064
        /*001c*/ 	.short	0x0082
	.zero		2


//--------------------- .nv.info                  --------------------------
	.section	.nv.info,"",@"SHT_CUDA_INFO"
	.align	4


	//----- nvinfo : EIATTR_REGCOUNT
	.align		4
        /*0000*/ 	.byte	0x04, 0x2f
        /*0002*/ 	.short	(.L_4 - .L_3)
	.align		4
.L_3:
        /*0004*/ 	.word	index@(gather)
        /*0008*/ 	.word	0x00000025


	//----- nvinfo : EIATTR_FRAME_SIZE
	.align		4
.L_4:
        /*000c*/ 	.byte	0x04, 0x11
        /*000e*/ 	.short	(.L_6 - .L_5)
	.align		4
.L_5:
        /*0010*/ 	.word	index@($__internal_1_$__cuda_sm3x_div_rn_noftz_f32_slowpath)
        /*0014*/ 	.word	0x00000000


	//----- nvinfo : EIATTR_FRAME_SIZE
	.align		4
.L_6:
        /*0018*/ 	.byte	0x04, 0x11
        /*001a*/ 	.short	(.L_8 - .L_7)
	.align		4
.L_7:
        /*001c*/ 	.word	index@(gather)
        /*0020*/ 	.word	0x00000000


	//----- nvinfo : EIATTR_REGCOUNT
	.align		4
.L_8:
        /*0024*/ 	.byte	0x04, 0x2f
        /*0026*/ 	.short	(.L_10 - .L_9)
	.align		4
.L_9:
        /*0028*/ 	.word	index@(scatter)
        /*002c*/ 	.word	0x00000025


	//----- nvinfo : EIATTR_FRAME_SIZE
	.align		4
.L_10:
        /*0030*/ 	.byte	0x04, 0x11
        /*0032*/ 	.short	(.L_12 - .L_11)
	.align		4
.L_11:
        /*0034*/ 	.word	index@($__internal_0_$__cuda_sm3x_div_rn_noftz_f32_slowpath)
        /*0038*/ 	.word	0x00000000


	//----- nvinfo : EIATTR_FRAME_SIZE
	.align		4
.L_12:
        /*003c*/ 	.byte	0x04, 0x11
        /*003e*/ 	.short	(.L_14 - .L_13)
	.align		4
.L_13:
        /*0040*/ 	.word	index@(scatter)
        /*0044*/ 	.word	0x00000000


	//----- nvinfo : EIATTR_MIN_STACK_SIZE
	.align		4
.L_14:
        /*0048*/ 	.byte	0x04, 0x12
        /*004a*/ 	.short	(.L_16 - .L_15)
	.align		4
.L_15:
        /*004c*/ 	.word	index@(scatter)
        /*0050*/ 	.word	0x00000000


	//----- nvinfo : EIATTR_MIN_STACK_SIZE
	.align		4
.L_16:
        /*0054*/ 	.byte	0x04, 0x12
        /*0056*/ 	.short	(.L_18 - .L_17)
	.align		4
.L_17:
        /*0058*/ 	.word	index@(gather)
        /*005c*/ 	.word	0x00000000
.L_18:


//--------------------- .nv.compat                --------------------------
	.section	.nv.compat,"",@"SHT_CUDA_COMPAT_INFO"
	.align	4
        /*0000*/ 	.byte	0x02, 0x09, 0x00, 0x00, 0x02, 0x02, 0x01, 0x00, 0x02, 0x05, 0x05, 0x00, 0x03, 0x07, 0x01, 0x01
        /*0010*/ 	.byte	0x02, 0x03, 0x00, 0x00, 0x02, 0x06, 0x01, 0x00, 0x04, 0x0b, 0x08, 0x00, 0x01, 0x00, 0x00, 0x00
        /*0020*/ 	.byte	0x00, 0x00, 0x00, 0x00


//--------------------- .nv.info.scatter          --------------------------
	.section	.nv.info.scatter,"",@"SHT_CUDA_INFO"
	.sectionflags	@""
	.align	4


	//----- nvinfo : EIATTR_CUDA_API_VERSION
	.align		4
        /*0000*/ 	.byte	0x04, 0x37
        /*0002*/ 	.short	(.L_20 - .L_19)
.L_19:
        /*0004*/ 	.word	0x00000082


	//----- nvinfo : EIATTR_KPARAM_INFO
	.align		4
.L_20:
        /*0008*/ 	.byte	0x04, 0x17
        /*000a*/ 	.short	(.L_22 - .L_21)
.L_21:
        /*000c*/ 	.word	0x00000000
        /*0010*/ 	.short	0x0006
        /*0012*/ 	.short	0x0028
        /*0014*/ 	.byte	0x00, 0xf5, 0x21, 0x00


	//----- nvinfo : EIATTR_KPARAM_INFO
	.align		4
.L_22:
        /*0018*/ 	.byte	0x04, 0x17
        /*001a*/ 	.short	(.L_24 - .L_23)
.L_23:
        /*001c*/ 	.word	0x00000000
        /*0020*/ 	.short	0x0005
        /*0022*/ 	.short	0x0024
        /*0024*/ 	.byte	0x00, 0xf0, 0x11, 0x00


	//----- nvinfo : EIATTR_KPARAM_INFO
	.align		4
.L_24:
        /*0028*/ 	.byte	0x04, 0x17
        /*002a*/ 	.short	(.L_26 - .L_25)
.L_25:
        /*002c*/ 	.word	0x00000000
        /*0030*/ 	.short	0x0004
        /*0032*/ 	.short	0x0020
        /*0034*/ 	.byte	0x00, 0xf0, 0x11, 0x00


	//----- nvinfo : EIATTR_KPARAM_INFO
	.align		4
.L_26:
        /*0038*/ 	.byte	0x04, 0x17
        /*003a*/ 	.short	(.L_28 - .L_27)
.L_27:
        /*003c*/ 	.word	0x00000000
        /*0040*/ 	.short	0x0003
        /*0042*/ 	.short	0x0018
        /*0044*/ 	.byte	0x00, 0xf5, 0x21, 0x00


	//----- nvinfo : EIATTR_KPARAM_INFO
	.align		4
.L_28:
        /*0048*/ 	.byte	0x04, 0x17
        /*004a*/ 	.short	(.L_30 - .L_29)
.L_29:
        /*004c*/ 	.word	0x00000000
        /*0050*/ 	.short	0x0002
        /*0052*/ 	.short	0x0010
        /*0054*/ 	.byte	0x00, 0xf0, 0x11, 0x00


	//----- nvinfo : EIATTR_KPARAM_INFO
	.align		4
.L_30:
        /*0058*/ 	.byte	0x04, 0x17
        /*005a*/ 	.short	(.L_32 - .L_31)
.L_31:
        /*005c*/ 	.word	0x00000000
        /*0060*/ 	.short	0x0001
        /*0062*/ 	.short	0x0008
        /*0064*/ 	.byte	0x00, 0xf5, 0x21, 0x00


	//----- nvinfo : EIATTR_KPARAM_INFO
	.align		4
.L_32:
        /*0068*/ 	.byte	0x04, 0x17
        /*006a*/ 	.short	(.L_34 - .L_33)
.L_33:
        /*006c*/ 	.word	0x00000000
        /*0070*/ 	.short	0x0000
        /*0072*/ 	.short	0x0000
        /*0074*/ 	.byte	0x00, 0xf5, 0x21, 0x00


	//----- nvinfo : EIATTR_SPARSE_MMA_MASK
	.align		4
.L_34:
        /*0078*/ 	.byte	0x03, 0x50
        /*007a*/ 	.short	0x0000


	//----- nvinfo : EIATTR_MAXREG_COUNT
	.align		4
        /*007c*/ 	.byte	0x03, 0x1b
        /*007e*/ 	.short	0x00ff


	//----- nvinfo : EIATTR_EXTERNS
	.align		4
        /*0080*/ 	.byte	0x04, 0x0f
        /*0082*/ 	.short	(.L_36 - .L_35)


	//   ....[0]....
	.align		4
.L_35:
        /*0084*/ 	.word	index@(__assertfail)


	//----- nvinfo : EIATTR_MERCURY_ISA_VERSION
	.align		4
.L_36:
        /*0088*/ 	.byte	0x03, 0x5f
        /*008a*/ 	.short	0x0101


	//----- nvinfo : EIATTR_VRC_CTA_INIT_COUNT
	.align		4
        /*008c*/ 	.byte	0x02, 0x4a
	.zero		1
	.zero		1


	//----- nvinfo : EIATTR_SYSCALL_OFFSETS
	.align		4
        /*0090*/ 	.byte	0x04, 0x46
        /*0092*/ 	.short	(.L_38 - .L_37)


	//   ....[0]....
.L_37:
        /*0094*/ 	.word	0x00000560


	//   ....[1]....
        /*0098*/ 	.word	0x000009c0


	//   ....[2]....
        /*009c*/ 	.word	0x00000c80


	//----- nvinfo : EIATTR_EXIT_INSTR_OFFSETS
	.align		4
.L_38:
        /*00a0*/ 	.byte	0x04, 0x1c
        /*00a2*/ 	.short	(.L_40 - .L_39)


	//   ....[0]....
.L_39:
        /*00a4*/ 	.word	0x00000040


	//   ....[1]....
        /*00a8*/ 	.word	0x000018f0


	//----- nvinfo : EIATTR_CRS_STACK_SIZE
	.align		4
.L_40:
        /*00ac*/ 	.byte	0x04, 0x1e
        /*00ae*/ 	.short	(.L_42 - .L_41)
.L_41:
        /*00b0*/ 	.word	0x00000000


	//----- nvinfo : EIATTR_CBANK_PARAM_SIZE
	.align		4
.L_42:
        /*00b4*/ 	.byte	0x03, 0x19
        /*00b6*/ 	.short	0x0030


	//----- nvinfo : EIATTR_PARAM_CBANK
	.align		4
        /*00b8*/ 	.byte	0x04, 0x0a
        /*00ba*/ 	.short	(.L_44 - .L_43)
	.align		4
.L_43:
        /*00bc*/ 	.word	index@(.nv.constant0.scatter)
        /*00c0*/ 	.short	0x0380
        /*00c2*/ 	.short	0x0030


	//----- nvinfo : EIATTR_SW_WAR
	.align		4
.L_44:
        /*00c4*/ 	.byte	0x04, 0x36
        /*00c6*/ 	.short	(.L_46 - .L_45)
.L_45:
        /*00c8*/ 	.word	0x00000008
.L_46:


//--------------------- .nv.info.gather           --------------------------
	.section	.nv.info.gather,"",@"SHT_CUDA_INFO"
	.sectionflags	@""
	.align	4


	//----- nvinfo : EIATTR_CUDA_API_VERSION
	.align		4
        /*0000*/ 	.byte	0x04, 0x37
        /*0002*/ 	.short	(.L_48 - .L_47)
.L_47:
        /*0004*/ 	.word	0x00000082


	//----- nvinfo : EIATTR_KPARAM_INFO
	.align		4
.L_48:
        /*0008*/ 	.byte	0x04, 0x17
        /*000a*/ 	.short	(.L_50 - .L_49)
.L_49:
        /*000c*/ 	.word	0x00000000
        /*0010*/ 	.short	0x0006
        /*0012*/ 	.short	0x0028
        /*0014*/ 	.byte	0x00, 0xf5, 0x21, 0x00


	//----- nvinfo : EIATTR_KPARAM_INFO
	.align		4
.L_50:
        /*0018*/ 	.byte	0x04, 0x17
        /*001a*/ 	.short	(.L_52 - .L_51)
.L_51:
        /*001c*/ 	.word	0x00000000
        /*0020*/ 	.short	0x0005
        /*0022*/ 	.short	0x0024
        /*0024*/ 	.byte	0x00, 0xf0, 0x11, 0x00


	//----- nvinfo : EIATTR_KPARAM_INFO
	.align		4
.L_52:
        /*0028*/ 	.byte	0x04, 0x17
        /*002a*/ 	.short	(.L_54 - .L_53)
.L_53:
        /*002c*/ 	.word	0x00000000
        /*0030*/ 	.short	0x0004
        /*0032*/ 	.short	0x0020
        /*0034*/ 	.byte	0x00, 0xf0, 0x11, 0x00


	//----- nvinfo : EIATTR_KPARAM_INFO
	.align		4
.L_54:
        /*0038*/ 	.byte	0x04, 0x17
        /*003a*/ 	.short	(.L_56 - .L_55)
.L_55:
        /*003c*/ 	.word	0x00000000
        /*0040*/ 	.short	0x0003
        /*0042*/ 	.short	0x0018
        /*0044*/ 	.byte	0x00, 0xf5, 0x21, 0x00


	//----- nvinfo : EIATTR_KPARAM_INFO
	.align		4
.L_56:
        /*0048*/ 	.byte	0x04, 0x17
        /*004a*/ 	.short	(.L_58 - .L_57)
.L_57:
        /*004c*/ 	.word	0x00000000
        /*0050*/ 	.short	0x0002
        /*0052*/ 	.short	0x0010
        /*0054*/ 	.byte	0x00, 0xf0, 0x11, 0x00


	//----- nvinfo : EIATTR_KPARAM_INFO
	.align		4
.L_58:
        /*0058*/ 	.byte	0x04, 0x17
        /*005a*/ 	.short	(.L_60 - .L_59)
.L_59:
        /*005c*/ 	.word	0x00000000
        /*0060*/ 	.short	0x0001
        /*0062*/ 	.short	0x0008
        /*0064*/ 	.byte	0x00, 0xf5, 0x21, 0x00


	//----- nvinfo : EIATTR_KPARAM_INFO
	.align		4
.L_60:
        /*0068*/ 	.byte	0x04, 0x17
        /*006a*/ 	.short	(.L_62 - .L_61)
.L_61:
        /*006c*/ 	.word	0x00000000
        /*0070*/ 	.short	0x0000
        /*0072*/ 	.short	0x0000
        /*0074*/ 	.byte	0x00, 0xf5, 0x21, 0x00


	//----- nvinfo : EIATTR_SPARSE_MMA_MASK
	.align		4
.L_62:
        /*0078*/ 	.byte	0x03, 0x50
        /*007a*/ 	.short	0x0000


	//----- nvinfo : EIATTR_MAXREG_COUNT
	.align		4
        /*007c*/ 	.byte	0x03, 0x1b
        /*007e*/ 	.short	0x00ff


	//----- nvinfo : EIATTR_EXTERNS
	.align		4
        /*0080*/ 	.byte	0x04, 0x0f
        /*0082*/ 	.short	(.L_64 - .L_63)


	//   ....[0]....
	.align		4
.L_63:
        /*0084*/ 	.word	index@(__assertfail)


	//----- nvinfo : EIATTR_MERCURY_ISA_VERSION
	.align		4
.L_64:
        /*0088*/ 	.byte	0x03, 0x5f
        /*008a*/ 	.short	0x0101


	//----- nvinfo : EIATTR_VRC_CTA_INIT_COUNT
	.align		4
        /*008c*/ 	.byte	0x02, 0x4a
	.zero		1
	.zero		1


	//----- nvinfo : EIATTR_SYSCALL_OFFSETS
	.align		4
        /*0090*/ 	.byte	0x04, 0x46
        /*0092*/ 	.short	(.L_66 - .L_65)


	//   ....[0]....
.L_65:
        /*0094*/ 	.word	0x00000560


	//   ....[1]....
        /*0098*/ 	.word	0x000009c0


	//   ....[2]....
        /*009c*/ 	.word	0x00000c80


	//----- nvinfo : EIATTR_EXIT_INSTR_OFFSETS
	.align		4
.L_66:
        /*00a0*/ 	.byte	0x04, 0x1c
        /*00a2*/ 	.short	(.L_68 - .L_67)


	//   ....[0]....
.L_67:
        /*00a4*/ 	.word	0x00000040


	//   ....[1]....
        /*00a8*/ 	.word	0x00001900


	//----- nvinfo : EIATTR_CRS_STACK_SIZE
	.align		4
.L_68:
        /*00ac*/ 	.byte	0x04, 0x1e
        /*00ae*/ 	.short	(.L_70 - .L_69)
.L_69:
        /*00b0*/ 	.word	0x00000000


	//----- nvinfo : EIATTR_CBANK_PARAM_SIZE
	.align		4
.L_70:
        /*00b4*/ 	.byte	0x03, 0x19
        /*00b6*/ 	.short	0x0030


	//----- nvinfo : EIATTR_PARAM_CBANK
	.align		4
        /*00b8*/ 	.byte	0x04, 0x0a
        /*00ba*/ 	.short	(.L_72 - .L_71)
	.align		4
.L_71:
        /*00bc*/ 	.word	index@(.nv.constant0.gather)
        /*00c0*/ 	.short	0x0380
        /*00c2*/ 	.short	0x0030


	//----- nvinfo : EIATTR_SW_WAR
	.align		4
.L_72:
        /*00c4*/ 	.byte	0x04, 0x36
        /*00c6*/ 	.short	(.L_74 - .L_73)
.L_73:
        /*00c8*/ 	.word	0x00000008
.L_74:


//--------------------- .nv.callgraph             --------------------------
	.section	.nv.callgraph,"",@"SHT_CUDA_CALLGRAPH"
	.align	4
	.sectionentsize	8
	.align		4
        /*0000*/ 	.word	0x00000000
	.align		4
        /*0004*/ 	.word	0xffffffff
	.align		4
        /*0008*/ 	.word	index@(scatter)
	.align		4
        /*000c*/ 	.word	index@(__assertfail)
	.align		4
        /*0010*/ 	.word	index@(gather)
	.align		4
        /*0014*/ 	.word	index@(__assertfail)
	.align		4
        /*0018*/ 	.word	0x00000000
	.align		4
        /*001c*/ 	.word	0xfffffffe
	.align		4
        /*0020*/ 	.word	0x00000000
	.align		4
        /*0024*/ 	.word	0xfffffffd
	.align		4
        /*0028*/ 	.word	0x00000000
	.align		4
        /*002c*/ 	.word	0xfffffffc


//--------------------- .nv.constant4             --------------------------
	.section	.nv.constant4,"a",@progbits
	.align	8
	.align		8
.nv.constant4:
        /*0000*/ 	.dword	__assertfail
	.align		8
        /*0008*/ 	.dword	__unnamed_1
	.align		8
        /*0010*/ 	.dword	$str$1
	.align		8
        /*0018*/ 	.dword	$str$2


//--------------------- .text.scatter             --------------------------
	.section	.text.scatter,"ax",@progbits
	.align	128
        .global         scatter
        .type           scatter,@function
        .size           scatter,(.L_x_56 - scatter)
        .other          scatter,@"STO_CUDA_ENTRY STV_DEFAULT"
scatter:
.text.scatter:
[----:B------:R-:W0:Y:S08]  /*0000*/  LDC R1, c[0x0][0x37c] ;  /* 0x0000df00ff017b82 */ /* 0x000e300000000800 */
[----:B------:R-:W1:Y:S08]  /*0010*/  S2UR UR4, SR_CTAID.Z ;  /* 0x00000000000479c3 */ /* 0x000e700000002700 */
[----:B------:R-:W1:Y:S02]  /*0020*/  LDC R0, c[0x0][0x390] ;  /* 0x0000e400ff007b82 */ /* 0x000e640000000800 */
[----:B-1----:R-:W-:-:S13]  /*0030*/  ISETP.LE.AND P0, PT, R0, UR4, PT ;  /* 0x0000000400007c0c */ /* 0x002fda000bf03270 */
[----:B0-----:R-:W-:Y:S05]  /*0040*/  @P0 EXIT ;  /* 0x000000000000094d */ /* 0x001fea0003800000 */
[----:B------:R-:W0:Y:S01]  /*0050*/  S2R R30, SR_TID.X ;  /* 0x00000000001e7919 */ /* 0x000e220000002100 */
[----:B------:R-:W1:Y:S01]  /*0060*/  LDC R31, c[0x0][0x3a4] ;  /* 0x0000e900ff1f7b82 */ /* 0x000e620000000800 */
[----:B------:R-:W2:Y:S01]  /*0070*/  LDCU UR6, c[0x0][0x3a0] ;  /* 0x00007400ff0677ac */ /* 0x000ea20008000800 */
[----:B------:R-:W-:Y:S01]  /*0080*/  IMAD.U32 R29, RZ, RZ, UR4 ;  /* 0x00000004ff1d7e24 */ /* 0x000fe2000f8e00ff */
[----:B------:R-:W0:Y:S01]  /*0090*/  S2R R3, SR_CTAID.X ;  /* 0x0000000000037919 */ /* 0x000e220000002500 */
[----:B------:R-:W3:Y:S01]  /*00a0*/  LDCU UR5, c[0x0][0x360] ;  /* 0x00006c00ff0577ac */ /* 0x000ee20008000800 */
[----:B------:R-:W3:Y:S01]  /*00b0*/  LDCU UR39, c[0x0][0x370] ;  /* 0x00006e00ff2777ac */ /* 0x000ee20008000800 */
[----:B------:R-:W4:Y:S01]  /*00c0*/  LDCU.64 UR36, c[0x0][0x358] ;  /* 0x00006b00ff2477ac */ /* 0x000f220008000a00 */
[----:B------:R-:W0:Y:S01]  /*00d0*/  LDCU UR40, c[0x0][0x3a4] ;  /* 0x00007480ff2877ac */ /* 0x000e220008000800 */
[----:B--2---:R-:W-:Y:S01]  /*00e0*/  I2FP.F32.S32 R27, UR6 ;  /* 0x00000006001b7c45 */ /* 0x004fe20008201400 */
[----:B------:R-:W-:-:S02]  /*00f0*/  ULEA.HI UR38, UR6, UR6, URZ, 0x1 ;  /* 0x0000000606267291 */ /* 0x000fc4000f8f08ff */
[----:B------:R-:W-:Y:S01]  /*0100*/  UIMAD UR41, UR6, UR6, URZ ;  /* 0x00000006062972a4 */ /* 0x000fe2000f8e02ff */
[----:B-1----:R-:W-:Y:S01]  /*0110*/  IMAD.SHL.U32 R31, R31, 0x2, RZ ;  /* 0x000000021f1f7824 */ /* 0x002fe200078e00ff */
[----:B------:R-:W-:Y:S02]  /*0120*/  USHF.R.S32.HI UR38, URZ, 0x1, UR38 ;  /* 0x00000001ff267899 */ /* 0x000fe40008011426 */
[----:B---3--:R-:W-:Y:S01]  /*0130*/  UIMAD UR39, UR5, UR39, URZ ;  /* 0x00000027052772a4 */ /* 0x008fe2000f8e02ff */
[----:B------:R-:W-:Y:S02]  /*0140*/  IMAD R28, R31, R31, RZ ;  /* 0x0000001f1f1c7224 */ /* 0x000fe400078e02ff */
[----:B0---4-:R-:W-:-:S09]  /*0150*/  IMAD R30, R3, UR5, R30 ;  /* 0x00000005031e7c24 */ /* 0x011fd2000f8e021e */
.L_x_15:
[----:B------:R-:W-:Y:S01]  /*0160*/  IMAD R3, R31, R28, RZ ;  /* 0x0000001c1f037224 */ /* 0x000fe200078e02ff */
[----:B------:R-:W-:Y:S04]  /*0170*/  BSSY B7, `(.L_x_0) ;  /* 0x0000172000077945 */ /* 0x000fe80003800000 */
[----:B------:R-:W-:-:S13]  /*0180*/  ISETP.GE.AND P0, PT, R30, R3, PT ;  /* 0x000000031e00720c */ /* 0x000fda0003f06270 */
[----:B------:R-:W-:Y:S05]  /*0190*/  @P0 BRA `(.L_x_1) ;  /* 0x0000001400bc0947 */ /* 0x000fea0003800000 */
[----:B------:R-:W0:Y:S01]  /*01a0*/  LDC.64 R18, c[0x0][0x398] ;  /* 0x0000e600ff127b82 */ /* 0x000e220000000a00 */
[----:B------:R-:W-:-:S07]  /*01b0*/  IMAD R3, R29, 0x3, RZ ;  /* 0x000000031d037824 */ /* 0x000fce00078e02ff */
[----:B------:R-:W1:Y:S01]  /*01c0*/  LDC.64 R16, c[0x0][0x388] ;  /* 0x0000e200ff107b82 */ /* 0x000e620000000a00 */
[----:B0-----:R-:W-:-:S05]  /*01d0*/  IMAD.WIDE R18, R3, 0x4, R18 ;  /* 0x0000000403127825 */ /* 0x001fca00078e0212 */
[----:B------:R-:W2:Y:S04]  /*01e0*/  LDG.E R4, desc[UR36][R18.64+0x8] ;  /* 0x0000082412047981 */ /* 0x000ea8000c1e1900 */
[----:B------:R-:W3:Y:S04]  /*01f0*/  LDG.E R2, desc[UR36][R18.64+0x4] ;  /* 0x0000042412027981 */ /* 0x000ee8000c1e1900 */
[----:B------:R-:W4:Y:S01]  /*0200*/  LDG.E R0, desc[UR36][R18.64] ;  /* 0x0000002412007981 */ /* 0x000f22000c1e1900 */
[----:B------:R-:W-:Y:S01]  /*0210*/  MOV R23, R30 ;  /* 0x0000001e00177202 */ /* 0x000fe20000000f00 */
[----:B-1----:R-:W-:-:S04]  /*0220*/  IMAD.WIDE R16, R29, 0x8, R16 ;  /* 0x000000081d107825 */ /* 0x002fc800078e0210 */
[C---:B--2---:R-:W-:Y:S01]  /*0230*/  FMUL R4, R27.reuse, R4 ;  /* 0x000000041b047220 */ /* 0x044fe20000400000 */
[----:B---3--:R-:W-:-:S03]  /*0240*/  FMUL R2, R27, R2 ;  /* 0x000000021b027220 */ /* 0x008fc60000400000 */
[----:B------:R0:W1:Y:S01]  /*0250*/  F2I.FLOOR.NTZ R26, R4 ;  /* 0x00000004001a7305 */ /* 0x0000620000207100 */
[----:B----4-:R-:W-:-:S07]  /*0260*/  FMUL R0, R27, R0 ;  /* 0x000000001b007220 */ /* 0x010fce0000400000 */
[----:B------:R0:W2:Y:S08]  /*0270*/  F2I.FLOOR.NTZ R24, R2 ;  /* 0x0000000200187305 */ /* 0x0000b00000207100 */
[----:B-1----:R0:W3:Y:S02]  /*0280*/  F2I.FLOOR.NTZ R25, R0 ;  /* 0x0000000000197305 */ /* 0x0020e40000207100 */
.L_x_14:
[-C--:B------:R-:W-:Y:S01]  /*0290*/  IABS R5, R28.reuse ;  /* 0x0000001c00057213 */ /* 0x080fe20000000000 */
[----:B------:R-:W-:Y:S05]  /*02a0*/  YIELD ;  /* 0x0000000000007946 */ /* 0x000fea0003800000 */
[----:B0-----:R-:W0:Y:S01]  /*02b0*/  I2F.RP R0, R5 ;  /* 0x0000000500007306 */ /* 0x001e220000209400 */
[----:B------:R-:W-:Y:S01]  /*02c0*/  IABS R6, R23 ;  /* 0x0000001700067213 */ /* 0x000fe20000000000 */
[----:B------:R-:W-:Y:S01]  /*02d0*/  BSSY.RECONVERGENT B6, `(.L_x_2) ;  /* 0x000002a000067945 */ /* 0x000fe20003800200 */
[----:B------:R-:W-:-:S05]  /*02e0*/  IABS R8, R28 ;  /* 0x0000001c00087213 */ /* 0x000fca0000000000 */
[----:B0-----:R-:W0:Y:S02]  /*02f0*/  MUFU.RCP R0, R0 ;  /* 0x0000000000007308 */ /* 0x001e240000001000 */
[----:B0-----:R-:W-:Y:S02]  /*0300*/  VIADD R2, R0, 0xffffffe ;  /* 0x0ffffffe00027836 */ /* 0x001fe40000000000 */
[----:B------:R-:W-:-:S04]  /*0310*/  IMAD.MOV R0, RZ, RZ, -R8 ;  /* 0x000000ffff007224 */ /* 0x000fc800078e0a08 */
[----:B------:R0:W1:Y:S02]  /*0320*/  F2I.FTZ.U32.TRUNC.NTZ R3, R2 ;  /* 0x0000000200037305 */ /* 0x000064000021f000 */
[----:B0-----:R-:W-:Y:S02]  /*0330*/  IMAD.MOV.U32 R2, RZ, RZ, RZ ;  /* 0x000000ffff027224 */ /* 0x001fe400078e00ff */
[----:B-1----:R-:W-:-:S04]  /*0340*/  IMAD.MOV R4, RZ, RZ, -R3 ;  /* 0x000000ffff047224 */ /* 0x002fc800078e0a03 */
[----:B------:R-:W-:Y:S01]  /*0350*/  IMAD R7, R4, R5, RZ ;  /* 0x0000000504077224 */ /* 0x000fe200078e02ff */
[----:B------:R-:W-:-:S03]  /*0360*/  MOV R4, R6 ;  /* 0x0000000600047202 */ /* 0x000fc60000000f00 */
[----:B------:R-:W-:-:S06]  /*0370*/  IMAD.HI.U32 R3, R3, R7, R2 ;  /* 0x0000000703037227 */ /* 0x000fcc00078e0002 */
[----:B------:R-:W-:-:S04]  /*0380*/  IMAD.HI.U32 R3, R3, R4, RZ ;  /* 0x0000000403037227 */ /* 0x000fc800078e00ff */
[----:B------:R-:W-:-:S05]  /*0390*/  IMAD R0, R3, R0, R4 ;  /* 0x0000000003007224 */ /* 0x000fca00078e0204 */
[----:B------:R-:W-:-:S13]  /*03a0*/  ISETP.GT.U32.AND P2, PT, R5, R0, PT ;  /* 0x000000000500720c */ /* 0x000fda0003f44070 */
[-C--:B------:R-:W-:Y:S01]  /*03b0*/  @!P2 IADD3 R0, PT, PT, R0, -R5.reuse, RZ ;  /* 0x800000050000a210 */ /* 0x080fe20007ffe0ff */
[----:B------:R-:W-:Y:S01]  /*03c0*/  @!P2 VIADD R3, R3, 0x1 ;  /* 0x000000010303a836 */ /* 0x000fe20000000000 */
[----:B------:R-:W-:Y:S02]  /*03d0*/  ISETP.NE.AND P2, PT, R28, RZ, PT ;  /* 0x000000ff1c00720c */ /* 0x000fe40003f45270 */
[----:B------:R-:W-:Y:S02]  /*03e0*/  ISETP.GE.U32.AND P0, PT, R0, R5, PT ;  /* 0x000000050000720c */ /* 0x000fe40003f06070 */
[----:B------:R-:W-:-:S04]  /*03f0*/  LOP3.LUT R0, R23, R28, RZ, 0x3c, !PT ;  /* 0x0000001c17007212 */ /* 0x000fc800078e3cff */
[----:B------:R-:W-:-:S07]  /*0400*/  ISETP.GE.AND P1, PT, R0, RZ, PT ;  /* 0x000000ff0000720c */ /* 0x000fce0003f26270 */
[----:B------:R-:W-:-:S06]  /*0410*/  @P0 VIADD R3, R3, 0x1 ;  /* 0x0000000103030836 */ /* 0x000fcc0000000000 */
[----:B------:R-:W-:Y:S02]  /*0420*/  @!P1 IADD3 R3, PT, PT, -R3, RZ, RZ ;  /* 0x000000ff03039210 */ /* 0x000fe40007ffe1ff */
[----:B------:R-:W-:-:S05]  /*0430*/  @!P2 LOP3.LUT R3, RZ, R28, RZ, 0x33, !PT ;  /* 0x0000001cff03a212 */ /* 0x000fca00078e33ff */
[----:B------:R-:W-:-:S05]  /*0440*/  VIADD R22, R3, -UR40 ;  /* 0x8000002803167c36 */ /* 0x000fca0008000000 */
[----:B------:R-:W-:-:S13]  /*0450*/  ISETP.GE.AND P0, PT, R22, R31, PT ;  /* 0x0000001f1600720c */ /* 0x000fda0003f06270 */
[----:B------:R-:W-:Y:S05]  /*0460*/  @!P0 BRA `(.L_x_3) ;  /* 0x0000000000408947 */ /* 0x000fea0003800000 */
[----:B------:R-:W-:Y:S01]  /*0470*/  MOV R2, 0x0 ;  /* 0x0000000000027802 */ /* 0x000fe20000000f00 */
[----:B------:R-:W0:Y:S01]  /*0480*/  LDCU.64 UR4, c[0x4][0x18] ;  /* 0x01000300ff0477ac */ /* 0x000e220008000a00 */
[----:B------:R-:W-:Y:S02]  /*0490*/  HFMA2 R12, -RZ, RZ, 0, 5.9604644775390625e-08 ;  /* 0x00000001ff0c7431 */ /* 0x000fe400000001ff */
[----:B------:R-:W-:Y:S01]  /*04a0*/  IMAD.MOV.U32 R8, RZ, RZ, 0x1d ;  /* 0x0000001dff087424 */ /* 0x000fe200078e00ff */
[----:B------:R-:W1:Y:S01]  /*04b0*/  LDCU.64 UR6, c[0x4][0x10] ;  /* 0x01000200ff0677ac */ /* 0x000e620008000a00 */
[----:B------:R-:W4:Y:S01]  /*04c0*/  LDC.64 R2, c[0x4][R2] ;  /* 0x0100000002027b82 */ /* 0x000f220000000a00 */
[----:B------:R-:W-:Y:S01]  /*04d0*/  IMAD.MOV.U32 R13, RZ, RZ, RZ ;  /* 0x000000ffff0d7224 */ /* 0x000fe200078e00ff */
[----:B------:R-:W5:Y:S01]  /*04e0*/  LDCU.64 UR8, c[0x4][0x8] ;  /* 0x01000100ff0877ac */ /* 0x000f620008000a00 */
[----:B0-----:R-:W-:Y:S01]  /*04f0*/  IMAD.U32 R4, RZ, RZ, UR4 ;  /* 0x00000004ff047e24 */ /* 0x001fe2000f8e00ff */
[----:B------:R-:W-:Y:S01]  /*0500*/  MOV R5, UR5 ;  /* 0x0000000500057c02 */ /* 0x000fe20008000f00 */
[----:B-1----:R-:W-:-:S02]  /*0510*/  IMAD.U32 R6, RZ, RZ, UR6 ;  /* 0x00000006ff067e24 */ /* 0x002fc4000f8e00ff */
[----:B------:R-:W-:Y:S01]  /*0520*/  IMAD.U32 R7, RZ, RZ, UR7 ;  /* 0x00000007ff077e24 */ /* 0x000fe2000f8e00ff */
[----:B-----5:R-:W-:Y:S01]  /*0530*/  MOV R10, UR8 ;  /* 0x00000008000a7c02 */ /* 0x020fe20008000f00 */
[----:B------:R-:W-:-:S07]  /*0540*/  IMAD.U32 R11, RZ, RZ, UR9 ;  /* 0x00000009ff0b7e24 */ /* 0x000fce000f8e00ff */
[----:B------:R-:W-:-:S07]  /*0550*/  LEPC R20, `(.L_x_3) ;  /* 0x000000001014794e */ /* 0x000fce0000000000 */
[----:B--234-:R-:W-:Y:S05]  /*0560*/  CALL.ABS.NOINC R2 ;  /* 0x0000000002007343 */ /* 0x01cfea0003c00000 */
.L_x_3:
[----:B------:R-:W-:Y:S05]  /*0570*/  BSYNC.RECONVERGENT B6 ;  /* 0x0000000000067941 */ /* 0x000fea0003800200 */
.L_x_2:
[-C--:B------:R-:W-:Y:S01]  /*0580*/  IABS R4, R28.reuse ;  /* 0x0000001c00047213 */ /* 0x080fe20000000000 */
[----:B------:R-:W-:Y:S01]  /*0590*/  BSSY.RECONVERGENT B6, `(.L_x_4) ;  /* 0x0000044000067945 */ /* 0x000fe20003800200 */
[----:B------:R-:W-:Y:S02]  /*05a0*/  IABS R0, R31 ;  /* 0x0000001f00007213 */ /* 0x000fe40000000000 */
[----:B------:R-:W0:Y:S01]  /*05b0*/  I2F.RP R5, R4 ;  /* 0x0000000400057306 */ /* 0x000e220000209400 */
[----:B------:R-:W-:Y:S02]  /*05c0*/  IABS R6, R23 ;  /* 0x0000001700067213 */ /* 0x000fe40000000000 */
[----:B------:R-:W-:Y:S02]  /*05d0*/  IABS R8, R28 ;  /* 0x0000001c00087213 */ /* 0x000fe40000000000 */
[----:B------:R-:W-:Y:S02]  /*05e0*/  ISETP.GE.AND P1, PT, R23, RZ, PT ;  /* 0x000000ff1700720c */ /* 0x000fe40003f26270 */
[----:B------:R-:W-:Y:S01]  /*05f0*/  ISETP.NE.AND P2, PT, R28, RZ, PT ;  /* 0x000000ff1c00720c */ /* 0x000fe20003f45270 */
[----:B0-----:R-:W0:Y:S02]  /*0600*/  MUFU.RCP R5, R5 ;  /* 0x0000000500057308 */ /* 0x001e240000001000 */
[----:B0-----:R-:W-:-:S06]  /*0610*/  VIADD R2, R5, 0xffffffe ;  /* 0x0ffffffe05027836 */ /* 0x001fcc0000000000 */
[----:B------:R-:W0:Y:S08]  /*0620*/  I2F.RP R5, R0 ;  /* 0x0000000000057306 */ /* 0x000e300000209400 */
[----:B------:R1:W4:Y:S08]  /*0630*/  F2I.FTZ.U32.TRUNC.NTZ R3, R2 ;  /* 0x0000000200037305 */ /* 0x000330000021f000 */
[----:B0-----:R-:W0:Y:S01]  /*0640*/  MUFU.RCP R5, R5 ;  /* 0x0000000500057308 */ /* 0x001e220000001000 */
[----:B-1----:R-:W-:Y:S01]  /*0650*/  IMAD.MOV.U32 R2, RZ, RZ, RZ ;  /* 0x000000ffff027224 */ /* 0x002fe200078e00ff */
[----:B----4-:R-:W-:-:S05]  /*0660*/  IADD3 R7, PT, PT, RZ, -R3, RZ ;  /* 0x80000003ff077210 */ /* 0x010fca0007ffe0ff */
[----:B------:R-:W-:-:S04]  /*0670*/  IMAD R7, R7, R4, RZ ;  /* 0x0000000407077224 */ /* 0x000fc800078e02ff */
[----:B------:R-:W-:Y:S01]  /*0680*/  IMAD.HI.U32 R7, R3, R7, R2 ;  /* 0x0000000703077227 */ /* 0x000fe200078e0002 */
[----:B------:R-:W-:Y:S02]  /*0690*/  MOV R2, R6 ;  /* 0x0000000600027202 */ /* 0x000fe40000000f00 */
[----:B------:R-:W-:Y:S01]  /*06a0*/  IABS R6, R31 ;  /* 0x0000001f00067213 */ /* 0x000fe20000000000 */
[----:B------:R-:W-:Y:S02]  /*06b0*/  IMAD.MOV R3, RZ, RZ, -R8 ;  /* 0x000000ffff037224 */ /* 0x000fe400078e0a08 */
[----:B------:R-:W-:Y:S01]  /*06c0*/  IMAD.HI.U32 R7, R7, R2, RZ ;  /* 0x0000000207077227 */ /* 0x000fe200078e00ff */
[----:B------:R-:W-:-:S03]  /*06d0*/  IADD3 R6, PT, PT, RZ, -R6, RZ ;  /* 0x80000006ff067210 */ /* 0x000fc60007ffe0ff */
[----:B------:R-:W-:Y:S02]  /*06e0*/  IMAD R34, R7, R3, R2 ;  /* 0x0000000307227224 */ /* 0x000fe400078e0202 */
[----:B0-----:R-:W-:-:S03]  /*06f0*/  VIADD R2, R5, 0xffffffe ;  /* 0x0ffffffe05027836 */ /* 0x001fc60000000000 */
[----:B------:R-:W-:Y:S01]  /*0700*/  ISETP.GT.U32.AND P0, PT, R4, R34, PT ;  /* 0x000000220400720c */ /* 0x000fe20003f04070 */
[----:B------:R0:W1:Y:S02]  /*0710*/  F2I.FTZ.U32.TRUNC.NTZ R3, R2 ;  /* 0x0000000200037305 */ /* 0x000064000021f000 */
[----:B0-----:R-:W-:-:S10]  /*0720*/  IMAD.MOV.U32 R2, RZ, RZ, RZ ;  /* 0x000000ffff027224 */ /* 0x001fd400078e00ff */
[----:B------:R-:W-:Y:S02]  /*0730*/  @!P0 IMAD.IADD R34, R34, 0x1, -R4 ;  /* 0x0000000122228824 */ /* 0x000fe400078e0a04 */
[----:B-1----:R-:W-:-:S03]  /*0740*/  IMAD.MOV R5, RZ, RZ, -R3 ;  /* 0x000000ffff057224 */ /* 0x002fc600078e0a03 */
[----:B------:R-:W-:Y:S01]  /*0750*/  ISETP.GT.U32.AND P0, PT, R4, R34, PT ;  /* 0x000000220400720c */ /* 0x000fe20003f04070 */
[----:B------:R-:W-:-:S04]  /*0760*/  IMAD R5, R5, R0, RZ ;  /* 0x0000000005057224 */ /* 0x000fc800078e02ff */
[----:B------:R-:W-:-:S08]  /*0770*/  IMAD.HI.U32 R2, R3, R5, R2 ;  /* 0x0000000503027227 */ /* 0x000fd000078e0002 */
[----:B------:R-:W-:-:S05]  /*0780*/  @!P0 IADD3 R34, PT, PT, R34, -R4, RZ ;  /* 0x8000000422228210 */ /* 0x000fca0007ffe0ff */
[----:B------:R-:W-:Y:S01]  /*0790*/  @!P1 IMAD.MOV R34, RZ, RZ, -R34 ;  /* 0x000000ffff229224 */ /* 0x000fe200078e0a22 */
[----:B------:R-:W-:-:S04]  /*07a0*/  @!P2 LOP3.LUT R34, RZ, R28, RZ, 0x33, !PT ;  /* 0x0000001cff22a212 */ /* 0x000fc800078e33ff */
[----:B------:R-:W-:-:S05]  /*07b0*/  IABS R4, R34 ;  /* 0x0000002200047213 */ /* 0x000fca0000000000 */
[----:B------:R-:W-:Y:S01]  /*07c0*/  IMAD.MOV.U32 R3, RZ, RZ, R4 ;  /* 0x000000ffff037224 */ /* 0x000fe200078e0004 */
[----:B------:R-:W-:-:S03]  /*07d0*/  MOV R4, R6 ;  /* 0x0000000600047202 */ /* 0x000fc60000000f00 */
[----:B------:R-:W-:-:S04]  /*07e0*/  IMAD.HI.U32 R2, R2, R3, RZ ;  /* 0x0000000302027227 */ /* 0x000fc800078e00ff */
[----:B------:R-:W-:-:S05]  /*07f0*/  IMAD R3, R2, R4, R3 ;  /* 0x0000000402037224 */ /* 0x000fca00078e0203 */
[----:B------:R-:W-:-:S13]  /*0800*/  ISETP.GT.U32.AND P2, PT, R0, R3, PT ;  /* 0x000000030000720c */ /* 0x000fda0003f44070 */
[----:B------:R-:W-:Y:S02]  /*0810*/  @!P2 IMAD.IADD R3, R3, 0x1, -R0 ;  /* 0x000000010303a824 */ /* 0x000fe400078e0a00 */
[----:B------:R-:W-:Y:S01]  /*0820*/  @!P2 VIADD R2, R2, 0x1 ;  /* 0x000000010202a836 */ /* 0x000fe20000000000 */
[----:B------:R-:W-:Y:S02]  /*0830*/  ISETP.NE.AND P2, PT, R31, RZ, PT ;  /* 0x000000ff1f00720c */ /* 0x000fe40003f45270 */
[----:B------:R-:W-:Y:S02]  /*0840*/  ISETP.GE.U32.AND P0, PT, R3, R0, PT ;  /* 0x000000000300720c */ /* 0x000fe40003f06070 */
[----:B------:R-:W-:-:S04]  /*0850*/  LOP3.LUT R0, R34, R31, RZ, 0x3c, !PT ;  /* 0x0000001f22007212 */ /* 0x000fc800078e3cff */
[----:B------:R-:W-:-:S07]  /*0860*/  ISETP.GE.AND P1, PT, R0, RZ, PT ;  /* 0x000000ff0000720c */ /* 0x000fce0003f26270 */
[----:B------:R-:W-:-:S06]  /*0870*/  @P0 IADD3 R2, PT, PT, R2, 0x1, RZ ;  /* 0x0000000102020810 */ /* 0x000fcc0007ffe0ff */
[----:B------:R-:W-:Y:S01]  /*0880*/  @!P1 IMAD.MOV R2, RZ, RZ, -R2 ;  /* 0x000000ffff029224 */ /* 0x000fe200078e0a02 */
[----:B------:R-:W-:-:S05]  /*0890*/  @!P2 LOP3.LUT R2, RZ, R31, RZ, 0x33, !PT ;  /* 0x0000001fff02a212 */ /* 0x000fca00078e33ff */
[----:B------:R-:W-:-:S05]  /*08a0*/  VIADD R32, R2, -UR40 ;  /* 0x8000002802207c36 */ /* 0x000fca0008000000 */
[----:B------:R-:W-:-:S13]  /*08b0*/  ISETP.GE.AND P0, PT, R32, R31, PT ;  /* 0x0000001f2000720c */ /* 0x000fda0003f06270 */
[----:B------:R-:W-:Y:S05]  /*08c0*/  @!P0 BRA `(.L_x_5) ;  /* 0x0000000000408947 */ /* 0x000fea0003800000 */
[----:B------:R-:W-:Y:S01]  /*08d0*/  MOV R2, 0x0 ;  /* 0x0000000000027802 */ /* 0x000fe20000000f00 */
[----:B------:R-:W0:Y:S01]  /*08e0*/  LDCU.64 UR4, c[0x4][0x18] ;  /* 0x01000300ff0477ac */ /* 0x000e220008000a00 */
[----:B------:R-:W-:Y:S02]  /*08f0*/  HFMA2 R8, -RZ, RZ, 0, 1.728534698486328125e-06 ;  /* 0x0000001dff087431 */ /* 0x000fe400000001ff */
[----:B------:R-:W-:Y:S01]  /*0900*/  IMAD.MOV.U32 R12, RZ, RZ, 0x1 ;  /* 0x00000001ff0c7424 */ /* 0x000fe200078e00ff */
[----:B------:R-:W1:Y:S01]  /*0910*/  LDCU.64 UR6, c[0x4][0x10] ;  /* 0x01000200ff0677ac */ /* 0x000e620008000a00 */
[----:B------:R-:W4:Y:S01]  /*0920*/  LDC.64 R2, c[0x4][R2] ;  /* 0x0100000002027b82 */ /* 0x000f220000000a00 */
[----:B------:R-:W-:Y:S01]  /*0930*/  IMAD.MOV.U32 R13, RZ, RZ, RZ ;  /* 0x000000ffff0d7224 */ /* 0x000fe200078e00ff */
[----:B------:R-:W5:Y:S01]  /*0940*/  LDCU.64 UR8, c[0x4][0x8] ;  /* 0x01000100ff0877ac */ /* 0x000f620008000a00 */
[----:B0-----:R-:W-:Y:S01]  /*0950*/  MOV R4, UR4 ;  /* 0x0000000400047c02 */ /* 0x001fe20008000f00 */
[----:B------:R-:W-:-:S02]  /*0960*/  IMAD.U32 R5, RZ, RZ, UR5 ;  /* 0x00000005ff057e24 */ /* 0x000fc4000f8e00ff */
[----:B-1----:R-:W-:Y:S01]  /*0970*/  IMAD.U32 R6, RZ, RZ, UR6 ;  /* 0x00000006ff067e24 */ /* 0x002fe2000f8e00ff */
[----:B------:R-:W-:Y:S01]  /*0980*/  MOV R7, UR7 ;  /* 0x0000000700077c02 */ /* 0x000fe20008000f00 */
[----:B-----5:R-:W-:Y:S02]  /*0990*/  IMAD.U32 R10, RZ, RZ, UR8 ;  /* 0x00000008ff0a7e24 */ /* 0x020fe4000f8e00ff */
[----:B------:R-:W-:-:S07]  /*09a0*/  IMAD.U32 R11, RZ, RZ, UR9 ;  /* 0x00000009ff0b7e24 */ /* 0x000fce000f8e00ff */
[----:B------:R-:W-:-:S07]  /*09b0*/  LEPC R20, `(.L_x_5) ;  /* 0x000000001014794e */ /* 0x000fce0000000000 */
[----:B--234-:R-:W-:Y:S05]  /*09c0*/  CALL.ABS.NOINC R2 ;  /* 0x0000000002007343 */ /* 0x01cfea0003c00000 */
.L_x_5:
[----:B------:R-:W-:Y:S05]  /*09d0*/  BSYNC.RECONVERGENT B6 ;  /* 0x0000000000067941 */ /* 0x000fea0003800200 */
.L_x_4:
[-C--:B------:R-:W-:Y:S01]  /*09e0*/  IABS R0, R31.reuse ;  /* 0x0000001f00007213 */ /* 0x080fe20000000000 */
[----:B------:R-:W-:Y:S01]  /*09f0*/  BSSY.RECONVERGENT B6, `(.L_x_6) ;  /* 0x000002a000067945 */ /* 0x000fe20003800200 */
[----:B------:R-:W-:Y:S02]  /*0a00*/  IABS R6, R31 ;  /* 0x0000001f00067213 */ /* 0x000fe40000000000 */
[----:B------:R-:W0:Y:S01]  /*0a10*/  I2F.RP R4, R0 ;  /* 0x0000000000047306 */ /* 0x000e220000209400 */
[----:B------:R-:W-:Y:S02]  /*0a20*/  ISETP.GE.AND P1, PT, R34, RZ, PT ;  /* 0x000000ff2200720c */ /* 0x000fe40003f26270 */
[----:B------:R-:W-:Y:S01]  /*0a30*/  IMAD.MOV R6, RZ, RZ, -R6 ;  /* 0x000000ffff067224 */ /* 0x000fe200078e0a06 */
[----:B------:R-:W-:-:S04]  /*0a40*/  ISETP.NE.AND P2, PT, R31, RZ, PT ;  /* 0x000000ff1f00720c */ /* 0x000fc80003f45270 */
[----:B0-----:R-:W0:Y:S02]  /*0a50*/  MUFU.RCP R4, R4 ;  /* 0x0000000400047308 */ /* 0x001e240000001000 */
[----:B0-----:R-:W-:Y:S02]  /*0a60*/  IADD3 R2, PT, PT, R4, 0xffffffe, RZ ;  /* 0x0ffffffe04027810 */ /* 0x001fe40007ffe0ff */
[----:B------:R-:W-:-:S04]  /*0a70*/  IABS R4, R34 ;  /* 0x0000002200047213 */ /* 0x000fc80000000000 */
[----:B------:R0:W1:Y:S02]  /*0a80*/  F2I.FTZ.U32.TRUNC.NTZ R3, R2 ;  /* 0x0000000200037305 */ /* 0x000064000021f000 */
[----:B0-----:R-:W-:Y:S01]  /*0a90*/  MOV R2, RZ ;  /* 0x000000ff00027202 */ /* 0x001fe20000000f00 */
[----:B-1----:R-:W-:-:S04]  /*0aa0*/  IMAD.MOV R5, RZ, RZ, -R3 ;  /* 0x000000ffff057224 */ /* 0x002fc800078e0a03 */
[----:B------:R-:W-:-:S04]  /*0ab0*/  IMAD R5, R5, R0, RZ ;  /* 0x0000000005057224 */ /* 0x000fc800078e02ff */
[----:B------:R-:W-:-:S04]  /*0ac0*/  IMAD.HI.U32 R5, R3, R5, R2 ;  /* 0x0000000503057227 */ /* 0x000fc800078e0002 */
[----:B------:R-:W-:Y:S02]  /*0ad0*/  IMAD.MOV.U32 R3, RZ, RZ, R6 ;  /* 0x000000ffff037224 */ /* 0x000fe400078e0006 */
[----:B------:R-:W-:-:S04]  /*0ae0*/  IMAD.HI.U32 R5, R5, R4, RZ ;  /* 0x0000000405057227 */ /* 0x000fc800078e00ff */
[----:B------:R-:W-:-:S05]  /*0af0*/  IMAD R33, R5, R3, R4 ;  /* 0x0000000305217224 */ /* 0x000fca00078e0204 */
[----:B------:R-:W-:-:S13]  /*0b00*/  ISETP.GT.U32.AND P0, PT, R0, R33, PT ;  /* 0x000000210000720c */ /* 0x000fda0003f04070 */
[----:B------:R-:W-:-:S05]  /*0b10*/  @!P0 IMAD.IADD R33, R33, 0x1, -R0 ;  /* 0x0000000121218824 */ /* 0x000fca00078e0a00 */
[----:B------:R-:W-:-:S13]  /*0b20*/  ISETP.GT.U32.AND P0, PT, R0, R33, PT ;  /* 0x000000210000720c */ /* 0x000fda0003f04070 */
[----:B------:R-:W-:-:S05]  /*0b30*/  @!P0 IADD3 R33, PT, PT, R33, -R0, RZ ;  /* 0x8000000021218210 */ /* 0x000fca0007ffe0ff */
        /* <DEDUP_REMOVED lines=21> */
.L_x_7:
[----:B------:R-:W-:Y:S05]  /*0c90*/  BSYNC.RECONVERGENT B6 ;  /* 0x0000000000067941 */ /* 0x000fea0003800200 */
.L_x_6:
[----:B------:R-:W0:Y:S01]  /*0ca0*/  MUFU.RCP R2, R27 ;  /* 0x0000001b00027308 */ /* 0x000e220000001000 */
[----:B------:R-:W-:Y:S01]  /*0cb0*/  IADD3 R5, PT, PT, R26, R33, RZ ;  /* 0x000000211a057210 */ /* 0x000fe20007ffe0ff */
[----:B------:R-:W-:Y:S03]  /*0cc0*/  BSSY.RECONVERGENT B0, `(.L_x_8) ;  /* 0x000000c000007945 */ /* 0x000fe60003800200 */
[----:B------:R-:W-:-:S04]  /*0cd0*/  I2FP.F32.S32 R0, R5 ;  /* 0x0000000500007245 */ /* 0x000fc80000201400 */
[----:B------:R-:W1:Y:S01]  /*0ce0*/  FCHK P0, R0, R27 ;  /* 0x0000001b00007302 */ /* 0x000e620000000000 */
[----:B0-----:R-:W-:-:S04]  /*0cf0*/  FFMA R3, -R27, R2, 1 ;  /* 0x3f8000001b037423 */ /* 0x001fc80000000102 */
[----:B------:R-:W-:-:S04]  /*0d00*/  FFMA R3, R2, R3, R2 ;  /* 0x0000000302037223 */ /* 0x000fc80000000002 */
[----:B------:R-:W-:-:S04]  /*0d10*/  FFMA R6, R0, R3, RZ ;  /* 0x0000000300067223 */ /* 0x000fc800000000ff */
[----:B------:R-:W-:-:S04]  /*0d20*/  FFMA R2, -R27, R6, R0 ;  /* 0x000000061b027223 */ /* 0x000fc80000000100 */
[----:B------:R-:W-:Y:S01]  /*0d30*/  FFMA R6, R3, R2, R6 ;  /* 0x0000000203067223 */ /* 0x000fe20000000006 */
[----:B-1----:R-:W-:Y:S06]  /*0d40*/  @!P0 BRA `(.L_x_9) ;  /* 0x00000000000c8947 */ /* 0x002fec0003800000 */
[----:B------:R-:W-:-:S07]  /*0d50*/  MOV R2, 0xd70 ;  /* 0x00000d7000027802 */ /* 0x000fce0000000f00 */
[----:B--23--:R-:W-:Y:S05]  /*0d60*/  CALL.REL.NOINC `($__internal_0_$__cuda_sm3x_div_rn_noftz_f32_slowpath) ;  /* 0x0000000800e47944 */ /* 0x00cfea0003c00000 */
[----:B------:R-:W-:-:S07]  /*0d70*/  IMAD.MOV.U32 R6, RZ, RZ, R0 ;  /* 0x000000ffff067224 */ /* 0x000fce00078e0000 */
.L_x_9:
[----:B------:R-:W-:Y:S05]  /*0d80*/  BSYNC.RECONVERGENT B0 ;  /* 0x0000000000007941 */ /* 0x000fea0003800200 */
.L_x_8:
[----:B------:R-:W4:Y:S01]  /*0d90*/  LDG.E R7, desc[UR36][R18.64+0x8] ;  /* 0x0000082412077981 */ /* 0x000f22000c1e1900 */
[----:B------:R-:W0:Y:S01]  /*0da0*/  LDC R4, c[0x0][0x3a0] ;  /* 0x0000e800ff047b82 */ /* 0x000e220000000800 */
[----:B------:R-:W-:Y:S01]  /*0db0*/  VIADD R5, R5, UR38 ;  /* 0x0000002605057c36 */ /* 0x000fe20008000000 */
[----:B------:R-:W-:Y:S01]  /*0dc0*/  BSSY.RECONVERGENT B0, `(.L_x_10) ;  /* 0x0000034000007945 */ /* 0x000fe20003800200 */
[----:B--2---:R-:W-:-:S03]  /*0dd0*/  IMAD.IADD R32, R24, 0x1, R32 ;  /* 0x0000000118207824 */ /* 0x004fc600078e0220 */
[----:B------:R-:W-:Y:S02]  /*0de0*/  IABS R10, R5 ;  /* 0x00000005000a7213 */ /* 0x000fe40000000000 */
[----:B------:R-:W-:Y:S02]  /*0df0*/  ISETP.GE.AND P1, PT, R5, RZ, PT ;  /* 0x000000ff0500720c */ /* 0x000fe40003f26270 */
[-C--:B0-----:R-:W-:Y:S02]  /*0e00*/  IABS R0, R4.reuse ;  /* 0x0000000400007213 */ /* 0x081fe40000000000 */
[----:B------:R-:W-:Y:S02]  /*0e10*/  LOP3.LUT R5, RZ, R4, RZ, 0x33, !PT ;  /* 0x00000004ff057212 */ /* 0x000fe400078e33ff */
[----:B------:R-:W0:Y:S08]  /*0e20*/  I2F.RP R8, R0 ;  /* 0x0000000000087306 */ /* 0x000e300000209400 */
[----:B0-----:R-:W0:Y:S02]  /*0e30*/  MUFU.RCP R8, R8 ;  /* 0x0000000800087308 */ /* 0x001e240000001000 */
[----:B0-----:R-:W-:-:S06]  /*0e40*/  VIADD R2, R8, 0xffffffe ;  /* 0x0ffffffe08027836 */ /* 0x001fcc0000000000 */
[----:B------:R0:W1:Y:S02]  /*0e50*/  F2I.FTZ.U32.TRUNC.NTZ R3, R2 ;  /* 0x0000000200037305 */ /* 0x000064000021f000 */
[----:B0-----:R-:W-:Y:S01]  /*0e60*/  IMAD.MOV.U32 R2, RZ, RZ, RZ ;  /* 0x000000ffff027224 */ /* 0x001fe200078e00ff */
[----:B-1----:R-:W-:-:S05]  /*0e70*/  IADD3 R9, PT, PT, RZ, -R3, RZ ;  /* 0x80000003ff097210 */ /* 0x002fca0007ffe0ff */
[----:B------:R-:W-:-:S04]  /*0e80*/  IMAD R9, R9, R0, RZ ;  /* 0x0000000009097224 */ /* 0x000fc800078e02ff */
[----:B------:R-:W-:Y:S01]  /*0e90*/  IMAD.HI.U32 R3, R3, R9, R2 ;  /* 0x0000000903037227 */ /* 0x000fe200078e0002 */
[----:B------:R-:W-:Y:S02]  /*0ea0*/  MOV R9, R10 ;  /* 0x0000000a00097202 */ /* 0x000fe40000000f00 */
[----:B------:R-:W-:-:S03]  /*0eb0*/  I2FP.F32.S32 R10, R32 ;  /* 0x00000020000a7245 */ /* 0x000fc60000201400 */
[----:B------:R-:W-:-:S04]  /*0ec0*/  IMAD.HI.U32 R8, R3, R9, RZ ;  /* 0x0000000903087227 */ /* 0x000fc800078e00ff */
[----:B------:R-:W-:-:S04]  /*0ed0*/  IMAD.MOV R8, RZ, RZ, -R8 ;  /* 0x000000ffff087224 */ /* 0x000fc800078e0a08 */
[----:B------:R-:W-:-:S05]  /*0ee0*/  IMAD R9, R0, R8, R9 ;  /* 0x0000000800097224 */ /* 0x000fca00078e0209 */
[----:B------:R-:W-:-:S13]  /*0ef0*/  ISETP.GT.U32.AND P0, PT, R0, R9, PT ;  /* 0x000000090000720c */ /* 0x000fda0003f04070 */
[----:B------:R-:W-:-:S05]  /*0f00*/  @!P0 IMAD.IADD R9, R9, 0x1, -R0 ;  /* 0x0000000109098824 */ /* 0x000fca00078e0a00 */
[----:B------:R-:W-:-:S13]  /*0f10*/  ISETP.GT.U32.AND P0, PT, R0, R9, PT ;  /* 0x000000090000720c */ /* 0x000fda0003f04070 */
[----:B------:R-:W-:Y:S02]  /*0f20*/  @!P0 IADD3 R9, PT, PT, R9, -R0, RZ ;  /* 0x8000000009098210 */ /* 0x000fe40007ffe0ff */
[----:B------:R-:W-:-:S03]  /*0f30*/  ISETP.NE.AND P0, PT, R4, RZ, PT ;  /* 0x000000ff0400720c */ /* 0x000fc60003f05270 */
[----:B------:R-:W-:-:S05]  /*0f40*/  @!P1 IMAD.MOV R9, RZ, RZ, -R9 ;  /* 0x000000ffff099224 */ /* 0x000fca00078e0a09 */
[----:B------:R-:W-:-:S05]  /*0f50*/  SEL R9, R5, R9, !P0 ;  /* 0x0000000905097207 */ /* 0x000fca0004000000 */
[----:B------:R-:W-:-:S05]  /*0f60*/  IMAD.IADD R9, R9, 0x1, R4 ;  /* 0x0000000109097824 */ /* 0x000fca00078e0204 */
[----:B------:R-:W-:-:S05]  /*0f70*/  IABS R2, R9 ;  /* 0x0000000900027213 */ /* 0x000fca0000000000 */
[----:B------:R-:W-:-:S05]  /*0f80*/  IMAD.HI.U32 R3, R3, R2, RZ ;  /* 0x0000000203037227 */ /* 0x000fca00078e00ff */
[----:B------:R-:W-:-:S05]  /*0f90*/  IADD3 R3, PT, PT, -R3, RZ, RZ ;  /* 0x000000ff03037210 */ /* 0x000fca0007ffe1ff */
[C---:B------:R-:W-:Y:S02]  /*0fa0*/  IMAD R3, R0.reuse, R3, R2 ;  /* 0x0000000300037224 */ /* 0x040fe400078e0202 */
[----:B------:R-:W0:Y:S03]  /*0fb0*/  MUFU.RCP R2, R27 ;  /* 0x0000001b00027308 */ /* 0x000e260000001000 */
[----:B------:R-:W-:-:S13]  /*0fc0*/  ISETP.GT.U32.AND P1, PT, R0, R3, PT ;  /* 0x000000030000720c */ /* 0x000fda0003f24070 */
[----:B------:R-:W-:Y:S01]  /*0fd0*/  @!P1 IMAD.IADD R3, R3, 0x1, -R0 ;  /* 0x0000000103039824 */ /* 0x000fe200078e0a00 */
[----:B------:R-:W-:Y:S01]  /*0fe0*/  ISETP.GE.AND P1, PT, R9, RZ, PT ;  /* 0x000000ff0900720c */ /* 0x000fe20003f26270 */
[----:B0-----:R-:W-:-:S03]  /*0ff0*/  FFMA R9, -R27, R2, 1 ;  /* 0x3f8000001b097423 */ /* 0x001fc60000000102 */
[----:B------:R-:W-:Y:S01]  /*1000*/  ISETP.GT.U32.AND P2, PT, R0, R3, PT ;  /* 0x000000030000720c */ /* 0x000fe20003f44070 */
[----:B------:R-:W-:-:S04]  /*1010*/  FFMA R2, R2, R9, R2 ;  /* 0x0000000902027223 */ /* 0x000fc80000000002 */
[----:B------:R-:W-:-:S04]  /*1020*/  FFMA R9, R2, R10, RZ ;  /* 0x0000000a02097223 */ /* 0x000fc800000000ff */
[----:B------:R-:W-:-:S04]  /*1030*/  FFMA R8, -R27, R9, R10 ;  /* 0x000000091b087223 */ /* 0x000fc8000000010a */
[----:B------:R-:W-:Y:S01]  /*1040*/  @!P2 IADD3 R3, PT, PT, R3, -R0, RZ ;  /* 0x800000000303a210 */ /* 0x000fe20007ffe0ff */
[----:B------:R-:W0:Y:S04]  /*1050*/  FCHK P2, R10, R27 ;  /* 0x0000001b0a007302 */ /* 0x000e280000040000 */
[----:B------:R-:W-:-:S05]  /*1060*/  @!P1 IMAD.MOV R3, RZ, RZ, -R3 ;  /* 0x000000ffff039224 */ /* 0x000fca00078e0a03 */
[----:B------:R-:W-:Y:S01]  /*1070*/  SEL R5, R5, R3, !P0 ;  /* 0x0000000305057207 */ /* 0x000fe20004000000 */
[----:B----4-:R-:W-:Y:S01]  /*1080*/  FADD R0, -R7, R6 ;  /* 0x0000000607007221 */ /* 0x010fe20000000100 */
[----:B------:R-:W-:-:S03]  /*1090*/  FFMA R6, R2, R8, R9 ;  /* 0x0000000802067223 */ /* 0x000fc60000000009 */
[----:B------:R-:W-:Y:S01]  /*10a0*/  FFMA R8, R0, R0, RZ ;  /* 0x0000000000087223 */ /* 0x000fe200000000ff */
[----:B0-----:R-:W-:Y:S06]  /*10b0*/  @!P2 BRA `(.L_x_11) ;  /* 0x000000000010a947 */ /* 0x001fec0003800000 */
[----:B------:R-:W-:Y:S01]  /*10c0*/  IMAD.MOV.U32 R0, RZ, RZ, R10 ;  /* 0x000000ffff007224 */ /* 0x000fe200078e000a */
[----:B------:R-:W-:-:S07]  /*10d0*/  MOV R2, 0x10f0 ;  /* 0x000010f000027802 */ /* 0x000fce0000000f00 */
[----:B---3--:R-:W-:Y:S05]  /*10e0*/  CALL.REL.NOINC `($__internal_0_$__cuda_sm3x_div_rn_noftz_f32_slowpath) ;  /* 0x0000000800047944 */ /* 0x008fea0003c00000 */
[----:B------:R-:W-:-:S07]  /*10f0*/  MOV R6, R0 ;  /* 0x0000000000067202 */ /* 0x000fce0000000f00 */
.L_x_11:
[----:B------:R-:W-:Y:S05]  /*1100*/  BSYNC.RECONVERGENT B0 ;  /* 0x0000000000007941 */ /* 0x000fea0003800200 */
.L_x_10:
[----:B------:R-:W2:Y:S01]  /*1110*/  LDG.E R7, desc[UR36][R18.64+0x4] ;  /* 0x0000042412077981 */ /* 0x000ea2000c1e1900 */
[-C--:B------:R-:W-:Y:S01]  /*1120*/  IABS R0, R4.reuse ;  /* 0x0000000400007213 */ /* 0x080fe20000000000 */
[----:B------:R-:W-:Y:S01]  /*1130*/  IMAD.MOV.U32 R2, RZ, RZ, RZ ;  /* 0x000000ffff027224 */ /* 0x000fe200078e00ff */
[----:B------:R-:W-:Y:S01]  /*1140*/  IADD3 R32, PT, PT, R32, UR38, RZ ;  /* 0x0000002620207c10 */ /* 0x000fe2000fffe0ff */
[----:B------:R-:W-:Y:S01]  /*1150*/  BSSY.RECONVERGENT B0, `(.L_x_12) ;  /* 0x0000031000007945 */ /* 0x000fe20003800200 */
[----:B------:R-:W0:Y:S01]  /*1160*/  I2F.RP R9, R0 ;  /* 0x0000000000097306 */ /* 0x000e220000209400 */
[----:B------:R-:W-:Y:S02]  /*1170*/  LOP3.LUT R14, RZ, R4, RZ, 0x33, !PT ;  /* 0x00000004ff0e7212 */ /* 0x000fe400078e33ff */
[----:B------:R-:W-:Y:S02]  /*1180*/  ISETP.GE.AND P1, PT, R32, RZ, PT ;  /* 0x000000ff2000720c */ /* 0x000fe40003f26270 */
[----:B---3--:R-:W-:-:S03]  /*1190*/  IADD3 R22, PT, PT, R25, R22, RZ ;  /* 0x0000001619167210 */ /* 0x008fc60007ffe0ff */
[----:B0-----:R-:W0:Y:S02]  /*11a0*/  MUFU.RCP R9, R9 ;  /* 0x0000000900097308 */ /* 0x001e240000001000 */
[----:B0-----:R-:W-:-:S06]  /*11b0*/  VIADD R10, R9, 0xffffffe ;  /* 0x0ffffffe090a7836 */ /* 0x001fcc0000000000 */
[----:B------:R0:W1:Y:S02]  /*11c0*/  F2I.FTZ.U32.TRUNC.NTZ R3, R10 ;  /* 0x0000000a00037305 */ /* 0x000064000021f000 */
[----:B0-----:R-:W-:Y:S01]  /*11d0*/  I2FP.F32.S32 R10, R22 ;  /* 0x00000016000a7245 */ /* 0x001fe20000201400 */
[----:B-1----:R-:W-:-:S04]  /*11e0*/  IMAD.MOV R11, RZ, RZ, -R3 ;  /* 0x000000ffff0b7224 */ /* 0x002fc800078e0a03 */
[----:B------:R-:W-:-:S04]  /*11f0*/  IMAD R11, R11, R0, RZ ;  /* 0x000000000b0b7224 */ /* 0x000fc800078e02ff */
[----:B------:R-:W-:Y:S01]  /*1200*/  IMAD.HI.U32 R12, R3, R11, R2 ;  /* 0x0000000b030c7227 */ /* 0x000fe200078e0002 */
[----:B------:R-:W-:-:S05]  /*1210*/  IABS R3, R32 ;  /* 0x0000002000037213 */ /* 0x000fca0000000000 */
[----:B------:R-:W-:-:S04]  /*1220*/  IMAD.HI.U32 R2, R12, R3, RZ ;  /* 0x000000030c027227 */ /* 0x000fc800078e00ff */
[----:B------:R-:W-:-:S04]  /*1230*/  IMAD.MOV R2, RZ, RZ, -R2 ;  /* 0x000000ffff027224 */ /* 0x000fc800078e0a02 */
[----:B------:R-:W-:-:S05]  /*1240*/  IMAD R3, R0, R2, R3 ;  /* 0x0000000200037224 */ /* 0x000fca00078e0203 */
[----:B------:R-:W-:-:S13]  /*1250*/  ISETP.GT.U32.AND P0, PT, R0, R3, PT ;  /* 0x000000030000720c */ /* 0x000fda0003f04070 */
[----:B------:R-:W-:-:S04]  /*1260*/  @!P0 IADD3 R3, PT, PT, R3, -R0, RZ ;  /* 0x8000000003038210 */ /* 0x000fc80007ffe0ff */
[----:B------:R-:W-:-:S13]  /*1270*/  ISETP.GT.U32.AND P0, PT, R0, R3, PT ;  /* 0x000000030000720c */ /* 0x000fda0003f04070 */
[----:B------:R-:W-:Y:S01]  /*1280*/  @!P0 IMAD.IADD R3, R3, 0x1, -R0 ;  /* 0x0000000103038824 */ /* 0x000fe200078e0a00 */
[----:B------:R-:W-:-:S03]  /*1290*/  ISETP.NE.AND P0, PT, R4, RZ, PT ;  /* 0x000000ff0400720c */ /* 0x000fc60003f05270 */
[----:B------:R-:W-:-:S05]  /*12a0*/  @!P1 IMAD.MOV R3, RZ, RZ, -R3 ;  /* 0x000000ffff039224 */ /* 0x000fca00078e0a03 */
[----:B------:R-:W-:-:S04]  /*12b0*/  SEL R3, R14, R3, !P0 ;  /* 0x000000030e037207 */ /* 0x000fc80004000000 */
[----:B------:R-:W-:-:S04]  /*12c0*/  IADD3 R3, PT, PT, R3, R4, RZ ;  /* 0x0000000403037210 */ /* 0x000fc80007ffe0ff */
[----:B------:R-:W-:Y:S02]  /*12d0*/  IABS R9, R3 ;  /* 0x0000000300097213 */ /* 0x000fe40000000000 */
[----:B------:R-:W-:-:S03]  /*12e0*/  ISETP.GE.AND P2, PT, R3, RZ, PT ;  /* 0x000000ff0300720c */ /* 0x000fc60003f46270 */
[----:B------:R-:W-:-:S04]  /*12f0*/  IMAD.HI.U32 R2, R12, R9, RZ ;  /* 0x000000090c027227 */ /* 0x000fc800078e00ff */
[----:B------:R-:W-:-:S04]  /*1300*/  IMAD.MOV R2, RZ, RZ, -R2 ;  /* 0x000000ffff027224 */ /* 0x000fc800078e0a02 */
[C---:B------:R-:W-:Y:S02]  /*1310*/  IMAD R9, R0.reuse, R2, R9 ;  /* 0x0000000200097224 */ /* 0x040fe400078e0209 */
[----:B------:R-:W0:Y:S03]  /*1320*/  MUFU.RCP R2, R27 ;  /* 0x0000001b00027308 */ /* 0x000e260000001000 */
[----:B------:R-:W-:-:S13]  /*1330*/  ISETP.GT.U32.AND P1, PT, R0, R9, PT ;  /* 0x000000090000720c */ /* 0x000fda0003f24070 */
[----:B------:R-:W-:Y:S02]  /*1340*/  @!P1 IMAD.IADD R9, R9, 0x1, -R0 ;  /* 0x0000000109099824 */ /* 0x000fe400078e0a00 */
[----:B0-----:R-:W-:-:S03]  /*1350*/  FFMA R3, -R27, R2, 1 ;  /* 0x3f8000001b037423 */ /* 0x001fc60000000102 */
[----:B------:R-:W-:-:S13]  /*1360*/  ISETP.GT.U32.AND P1, PT, R0, R9, PT ;  /* 0x000000090000720c */ /* 0x000fda0003f24070 */
[----:B------:R-:W-:Y:S01]  /*1370*/  @!P1 IMAD.IADD R9, R9, 0x1, -R0 ;  /* 0x0000000109099824 */ /* 0x000fe200078e0a00 */
[----:B------:R-:W0:Y:S01]  /*1380*/  FCHK P1, R10, R27 ;  /* 0x0000001b0a007302 */ /* 0x000e220000020000 */
[----:B------:R-:W-:Y:S02]  /*1390*/  FFMA R0, R2, R3, R2 ;  /* 0x0000000302007223 */ /* 0x000fe40000000002 */
[----:B------:R-:W-:Y:S02]  /*13a0*/  @!P2 IMAD.MOV R9, RZ, RZ, -R9 ;  /* 0x000000ffff09a224 */ /* 0x000fe400078e0a09 */
[----:B------:R-:W-:-:S03]  /*13b0*/  FFMA R3, R0, R10, RZ ;  /* 0x0000000a00037223 */ /* 0x000fc600000000ff */
[----:B------:R-:W-:Y:S01]  /*13c0*/  SEL R9, R14, R9, !P0 ;  /* 0x000000090e097207 */ /* 0x000fe20004000000 */
[----:B------:R-:W-:-:S04]  /*13d0*/  FFMA R2, -R27, R3, R10 ;  /* 0x000000031b027223 */ /* 0x000fc8000000010a */
[----:B------:R-:W-:Y:S01]  /*13e0*/  FFMA R0, R0, R2, R3 ;  /* 0x0000000200007223 */ /* 0x000fe20000000003 */
[----:B------:R-:W-:Y:S02]  /*13f0*/  IMAD R5, R9, R4, R5 ;  /* 0x0000000409057224 */ /* 0x000fe400078e0205 */
[----:B--2---:R-:W-:-:S04]  /*1400*/  FADD R7, -R7, R6 ;  /* 0x0000000607077221 */ /* 0x004fc80000000100 */
[----:B------:R-:W-:Y:S01]  /*1410*/  FFMA R8, R7, R7, R8 ;  /* 0x0000000707087223 */ /* 0x000fe20000000008 */
[----:B0-----:R-:W-:Y:S06]  /*1420*/  @!P1 BRA `(.L_x_13) ;  /* 0x00000000000c9947 */ /* 0x001fec0003800000 */
[----:B------:R-:W-:Y:S02]  /*1430*/  MOV R0, R10 ;  /* 0x0000000a00007202 */ /* 0x000fe40000000f00 */
[----:B------:R-:W-:-:S07]  /*1440*/  MOV R2, 0x1460 ;  /* 0x0000146000027802 */ /* 0x000fce0000000f00 */
[----:B------:R-:W-:Y:S05]  /*1450*/  CALL.REL.NOINC `($__internal_0_$__cuda_sm3x_div_rn_noftz_f32_slowpath) ;  /* 0x0000000400287944 */ /* 0x000fea0003c00000 */
.L_x_13:
[----:B------:R-:W-:Y:S05]  /*1460*/  BSYNC.RECONVERGENT B0 ;  /* 0x0000000000007941 */ /* 0x000fea0003800200 */
.L_x_12:
[----:B------:R-:W-:Y:S01]  /*1470*/  IABS R9, R4 ;  /* 0x0000000400097213 */ /* 0x000fe20000000000 */
[----:B------:R-:W0:Y:S01]  /*1480*/  LDC.64 R6, c[0x0][0x3a8] ;  /* 0x0000ea00ff067b82 */ /* 0x000e220000000a00 */
[----:B------:R-:W2:Y:S02]  /*1490*/  LDG.E R13, desc[UR36][R18.64] ;  /* 0x00000024120d7981 */ /* 0x000ea4000c1e1900 */
[----:B------:R-:W1:Y:S08]  /*14a0*/  I2F.RP R10, R9 ;  /* 0x00000009000a7306 */ /* 0x000e700000209400 */
[----:B-1----:R-:W1:Y:S02]  /*14b0*/  MUFU.RCP R10, R10 ;  /* 0x0000000a000a7308 */ /* 0x002e640000001000 */
[----:B-1----:R-:W-:-:S02]  /*14c0*/  VIADD R12, R10, 0xffffffe ;  /* 0x0ffffffe0a0c7836 */ /* 0x002fc40000000000 */
[----:B------:R-:W3:Y:S04]  /*14d0*/  LDG.E R10, desc[UR36][R16.64] ;  /* 0x00000024100a7981 */ /* 0x000ee8000c1e1900 */
[----:B------:R-:W1:Y:S02]  /*14e0*/  F2I.FTZ.U32.TRUNC.NTZ R3, R12 ;  /* 0x0000000c00037305 */ /* 0x000e64000021f000 */
[----:B-1----:R-:W-:-:S04]  /*14f0*/  IMAD.MOV R2, RZ, RZ, -R3 ;  /* 0x000000ffff027224 */ /* 0x002fc800078e0a03 */
[----:B------:R-:W-:Y:S02]  /*1500*/  IMAD R11, R2, R9, RZ ;  /* 0x00000009020b7224 */ /* 0x000fe400078e02ff */
[----:B------:R-:W-:-:S05]  /*1510*/  HFMA2 R2, -RZ, RZ, 0, 0 ;  /* 0x00000000ff027431 */ /* 0x000fca00000001ff */
[----:B------:R-:W-:Y:S02]  /*1520*/  IMAD.HI.U32 R3, R3, R11, R2 ;  /* 0x0000000b03037227 */ /* 0x000fe400078e0002 */
[----:B0-----:R-:W4:Y:S04]  /*1530*/  LDG.E R2, desc[UR36][R6.64+0x4] ;  /* 0x0000042406027981 */ /* 0x001f28000c1e1900 */
[----:B------:R0:W5:Y:S01]  /*1540*/  LDG.E R11, desc[UR36][R6.64] ;  /* 0x00000024060b7981 */ /* 0x000162000c1e1900 */
[----:B------:R-:W-:-:S05]  /*1550*/  VIADD R22, R22, UR38 ;  /* 0x0000002616167c36 */ /* 0x000fca0008000000 */
[----:B------:R-:W-:-:S05]  /*1560*/  IABS R14, R22 ;  /* 0x00000016000e7213 */ /* 0x000fca0000000000 */
[----:B------:R-:W-:-:S04]  /*1570*/  IMAD.HI.U32 R12, R3, R14, RZ ;  /* 0x0000000e030c7227 */ /* 0x000fc800078e00ff */
[----:B------:R-:W-:-:S04]  /*1580*/  IMAD.MOV R12, RZ, RZ, -R12 ;  /* 0x000000ffff0c7224 */ /* 0x000fc800078e0a0c */
[----:B------:R-:W-:-:S05]  /*1590*/  IMAD R12, R9, R12, R14 ;  /* 0x0000000c090c7224 */ /* 0x000fca00078e020e */
[----:B------:R-:W-:Y:S02]  /*15a0*/  ISETP.GT.U32.AND P0, PT, R9, R12, PT ;  /* 0x0000000c0900720c */ /* 0x000fe40003f04070 */
[----:B------:R-:W-:-:S11]  /*15b0*/  ISETP.GE.AND P1, PT, R22, RZ, PT ;  /* 0x000000ff1600720c */ /* 0x000fd60003f26270 */
[----:B------:R-:W-:-:S04]  /*15c0*/  @!P0 IADD3 R12, PT, PT, R12, -R9, RZ ;  /* 0x800000090c0c8210 */ /* 0x000fc80007ffe0ff */
[----:B------:R-:W-:Y:S02]  /*15d0*/  ISETP.GT.U32.AND P0, PT, R9, R12, PT ;  /* 0x0000000c0900720c */ /* 0x000fe40003f04070 */
[----:B0-----:R-:W-:-:S11]  /*15e0*/  LOP3.LUT R6, RZ, R4, RZ, 0x33, !PT ;  /* 0x00000004ff067212 */ /* 0x001fd600078e33ff */
[----:B------:R-:W-:Y:S01]  /*15f0*/  @!P0 IMAD.IADD R12, R12, 0x1, -R9 ;  /* 0x000000010c0c8824 */ /* 0x000fe200078e0a09 */
[----:B------:R-:W-:-:S03]  /*1600*/  ISETP.NE.AND P0, PT, R4, RZ, PT ;  /* 0x000000ff0400720c */ /* 0x000fc60003f05270 */
[----:B------:R-:W-:-:S05]  /*1610*/  @!P1 IMAD.MOV R12, RZ, RZ, -R12 ;  /* 0x000000ffff0c9224 */ /* 0x000fca00078e0a0c */
[----:B------:R-:W-:-:S04]  /*1620*/  SEL R7, R6, R12, !P0 ;  /* 0x0000000c06077207 */ /* 0x000fc80004000000 */
[----:B------:R-:W-:-:S04]  /*1630*/  IADD3 R4, PT, PT, R7, R4, RZ ;  /* 0x0000000407047210 */ /* 0x000fc80007ffe0ff */
[----:B------:R-:W-:-:S05]  /*1640*/  IABS R12, R4 ;  /* 0x00000004000c7213 */ /* 0x000fca0000000000 */
[----:B------:R-:W-:-:S04]  /*1650*/  IMAD.HI.U32 R3, R3, R12, RZ ;  /* 0x0000000c03037227 */ /* 0x000fc800078e00ff */
[----:B------:R-:W-:Y:S01]  /*1660*/  IMAD.MOV R3, RZ, RZ, -R3 ;  /* 0x000000ffff037224 */ /* 0x000fe200078e0a03 */
[----:B------:R-:W-:Y:S01]  /*1670*/  ISETP.GE.AND P2, PT, R4, RZ, PT ;  /* 0x000000ff0400720c */ /* 0x000fe20003f46270 */
[----:B--2---:R-:W-:Y:S02]  /*1680*/  FADD R13, -R13, R0 ;  /* 0x000000000d0d7221 */ /* 0x004fe40000000100 */
[----:B------:R-:W-:Y:S02]  /*1690*/  IMAD R0, R9, R3, R12 ;  /* 0x0000000309007224 */ /* 0x000fe400078e020c */
[----:B------:R-:W-:Y:S01]  /*16a0*/  FFMA R13, R13, R13, R8 ;  /* 0x0000000d0d0d7223 */ /* 0x000fe20000000008 */
[----:B------:R-:W-:Y:S02]  /*16b0*/  IMAD.MOV.U32 R3, RZ, RZ, 0x3bbb989d ;  /* 0x3bbb989dff037424 */ /* 0x000fe400078e00ff */
[----:B------:R-:W-:Y:S02]  /*16c0*/  ISETP.GT.U32.AND P1, PT, R9, R0, PT ;  /* 0x000000000900720c */ /* 0x000fe40003f24070 */
[----:B------:R-:W-:-:S11]  /*16d0*/  MOV R8, 0x437c0000 ;  /* 0x437c000000087802 */ /* 0x000fd60000000f00 */
[----:B------:R-:W-:-:S05]  /*16e0*/  @!P1 IMAD.IADD R0, R0, 0x1, -R9 ;  /* 0x0000000100009824 */ /* 0x000fca00078e0a09 */
[----:B------:R-:W-:-:S13]  /*16f0*/  ISETP.GT.U32.AND P1, PT, R9, R0, PT ;  /* 0x000000000900720c */ /* 0x000fda0003f24070 */
[----:B------:R-:W-:Y:S02]  /*1700*/  @!P1 IMAD.IADD R0, R0, 0x1, -R9 ;  /* 0x0000000100009824 */ /* 0x000fe400078e0a09 */
[----:B----4-:R-:W-:-:S04]  /*1710*/  FMUL R2, R13, R2 ;  /* 0x000000020d027220 */ /* 0x010fc80000400000 */
[----:B------:R-:W-:-:S04]  /*1720*/  FFMA.SAT R3, R2, R3, 0.5 ;  /* 0x3f00000002037423 */ /* 0x000fc80000002003 */
[----:B------:R-:W-:-:S04]  /*1730*/  FFMA.RM R7, R3, R8, 12582913 ;  /* 0x4b40000103077423 */ /* 0x000fc80000004008 */
[----:B------:R-:W-:-:S04]  /*1740*/  FADD R3, R7, -12583039 ;  /* 0xcb40007f07037421 */ /* 0x000fc80000000000 */
[----:B------:R-:W-:-:S04]  /*1750*/  FFMA R3, R2, 1.4426950216293334961, -R3 ;  /* 0x3fb8aa3b02037823 */ /* 0x000fc80000000803 */
[----:B------:R-:W-:Y:S02]  /*1760*/  FFMA R8, R2, 1.925963033500011079e-08, R3 ;  /* 0x32a5706002087823 */ /* 0x000fe40000000003 */
[----:B------:R-:W0:Y:S04]  /*1770*/  LDC.64 R2, c[0x0][0x380] ;  /* 0x0000e000ff027b82 */ /* 0x000e280000000a00 */
[----:B------:R-:W1:Y:S01]  /*1780*/  MUFU.EX2 R8, R8 ;  /* 0x0000000800087308 */ /* 0x000e620000000800 */
[----:B------:R-:W-:Y:S01]  /*1790*/  @!P2 IMAD.MOV R0, RZ, RZ, -R0 ;  /* 0x000000ffff00a224 */ /* 0x000fe200078e0a00 */
[----:B------:R-:W-:-:S04]  /*17a0*/  SHF.L.U32 R7, R7, 0x17, RZ ;  /* 0x0000001707077819 */ /* 0x000fc800000006ff */
[----:B------:R-:W-:-:S05]  /*17b0*/  SEL R0, R6, R0, !P0 ;  /* 0x0000000006007207 */ /* 0x000fca0004000000 */
[----:B------:R-:W-:Y:S02]  /*17c0*/  IMAD R5, R0, UR41, R5 ;  /* 0x0000002900057c24 */ /* 0x000fe4000f8e0205 */
[----:B-1----:R-:W-:-:S04]  /*17d0*/  FMUL R4, R7, R8 ;  /* 0x0000000807047220 */ /* 0x002fc80000400000 */
[----:B-----5:R-:W-:Y:S01]  /*17e0*/  FMUL R11, R11, R4 ;  /* 0x000000040b0b7220 */ /* 0x020fe20000400000 */
[----:B0-----:R-:W-:-:S04]  /*17f0*/  IMAD.WIDE R2, R5, 0x8, R2 ;  /* 0x0000000805027825 */ /* 0x001fc800078e0202 */
[----:B---3--:R-:W-:-:S05]  /*1800*/  FMUL R7, R11, R10 ;  /* 0x0000000a0b077220 */ /* 0x008fca0000400000 */
[----:B------:R1:W-:Y:S04]  /*1810*/  REDG.E.ADD.F32.FTZ.RN.STRONG.GPU desc[UR36][R2.64], R7 ;  /* 0x00000007020079a6 */ /* 0x0003e8000c12f324 */
[----:B------:R-:W2:Y:S01]  /*1820*/  LDG.E R0, desc[UR36][R16.64+0x4] ;  /* 0x0000042410007981 */ /* 0x000ea2000c1e1900 */
[----:B------:R-:W-:Y:S02]  /*1830*/  VIADD R23, R23, UR39 ;  /* 0x0000002717177c36 */ /* 0x000fe40008000000 */
[----:B--2---:R-:W-:Y:S01]  /*1840*/  FMUL R11, R11, R0 ;  /* 0x000000000b0b7220 */ /* 0x004fe20000400000 */
[----:B------:R-:W-:-:S04]  /*1850*/  IMAD R0, R31, R28, RZ ;  /* 0x0000001c1f007224 */ /* 0x000fc800078e02ff */
[----:B------:R1:W-:Y:S01]  /*1860*/  REDG.E.ADD.F32.FTZ.RN.STRONG.GPU desc[UR36][R2.64+0x4], R11 ;  /* 0x0000040b020079a6 */ /* 0x0003e2000c12f324 */
[----:B------:R-:W-:-:S13]  /*1870*/  ISETP.GE.AND P0, PT, R23, R0, PT ;  /* 0x000000001700720c */ /* 0x000fda0003f06270 */
[----:B-1----:R-:W-:Y:S05]  /*1880*/  @!P0 BRA `(.L_x_14) ;  /* 0xffffffe800808947 */ /* 0x002fea000383ffff */
.L_x_1:
[----:B------:R-:W-:Y:S05]  /*1890*/  BSYNC B7 ;  /* 0x0000000000077941 */ /* 0x000fea0003800000 */
.L_x_0:
[----:B------:R-:W0:Y:S01]  /*18a0*/  LDCU UR4, c[0x0][0x378] ;  /* 0x00006f00ff0477ac */ /* 0x000e220008000800 */
[----:B------:R-:W1:Y:S01]  /*18b0*/  LDCU UR5, c[0x0][0x390] ;  /* 0x00007200ff0577ac */ /* 0x000e620008000800 */
[----:B0-----:R-:W-:-:S04]  /*18c0*/  IADD3 R29, PT, PT, R29, UR4, RZ ;  /* 0x000000041d1d7c10 */ /* 0x001fc8000fffe0ff */
[----:B-1----:R-:W-:-:S13]  /*18d0*/  ISETP.GE.AND P0, PT, R29, UR5, PT ;  /* 0x000000051d007c0c */ /* 0x002fda000bf06270 */
[----:B------:R-:W-:Y:S05]  /*18e0*/  @!P0 BRA `(.L_x_15) ;  /* 0xffffffe8001c8947 */ /* 0x000fea000383ffff */
[----:B------:R-:W-:Y:S05]  /*18f0*/  EXIT ;  /* 0x000000000000794d */ /* 0x000fea0003800000 */
        .weak           $__internal_0_$__cuda_sm3x_div_rn_noftz_f32_slowpath
        .type           $__internal_0_$__cuda_sm3x_div_rn_noftz_f32_slowpath,@function
        .size           $__internal_0_$__cuda_sm3x_div_rn_noftz_f32_slowpath,(.L_x_56 - $__internal_0_$__cuda_sm3x_div_rn_noftz_f32_slowpath)
$__internal_0_$__cuda_sm3x_div_rn_noftz_f32_slowpath:
[----:B------:R-:W-:Y:S01]  /*1900*/  SHF.R.U32.HI R3, RZ, 0x17, R27 ;  /* 0x00000017ff037819 */ /* 0x000fe2000001161b */
[----:B------:R-:W-:Y:S01]  /*1910*/  BSSY.RECONVERGENT B1, `(.L_x_16) ;  /* 0x0000063000017945 */ /* 0x000fe20003800200 */
[----:B------:R-:W-:Y:S02]  /*1920*/  SHF.R.U32.HI R6, RZ, 0x17, R0 ;  /* 0x00000017ff067819 */ /* 0x000fe40000011600 */
[----:B------:R-:W-:Y:S02]  /*1930*/  LOP3.LUT R3, R3, 0xff, RZ, 0xc0, !PT ;  /* 0x000000ff03037812 */ /* 0x000fe400078ec0ff */
[----:B------:R-:W-:Y:S02]  /*1940*/  LOP3.LUT R12, R6, 0xff, RZ, 0xc0, !PT ;  /* 0x000000ff060c7812 */ /* 0x000fe400078ec0ff */
[----:B------:R-:W-:Y:S01]  /*1950*/  MOV R7, R27 ;  /* 0x0000001b00077202 */ /* 0x000fe20000000f00 */
[----:B------:R-:W-:Y:S02]  /*1960*/  VIADD R10, R3, 0xffffffff ;  /* 0xffffffff030a7836 */ /* 0x000fe40000000000 */
[----:B------:R-:W-:-:S03]  /*1970*/  VIADD R9, R12, 0xffffffff ;  /* 0xffffffff0c097836 */ /* 0x000fc60000000000 */
[----:B------:R-:W-:-:S04]  /*1980*/  ISETP.GT.U32.AND P0, PT, R10, 0xfd, PT ;  /* 0x000000fd0a00780c */ /* 0x000fc80003f04070 */
[----:B------:R-:W-:-:S13]  /*1990*/  ISETP.GT.U32.OR P0, PT, R9, 0xfd, P0 ;  /* 0x000000fd0900780c */ /* 0x000fda0000704470 */
[----:B------:R-:W-:Y:S01]  /*19a0*/  @!P0 IMAD.MOV.U32 R6, RZ, RZ, RZ ;  /* 0x000000ffff068224 */ /* 0x000fe200078e00ff */
[----:B------:R-:W-:Y:S06]  /*19b0*/  @!P0 BRA `(.L_x_17) ;  /* 0x00000000005c8947 */ /* 0x000fec0003800000 */
[----:B------:R-:W-:Y:S02]  /*19c0*/  FSETP.GTU.FTZ.AND P0, PT, |R0|, +INF , PT ;  /* 0x7f8000000000780b */ /* 0x000fe40003f1c200 */
[----:B------:R-:W-:-:S04]  /*19d0*/  FSETP.GTU.FTZ.AND P1, PT, |R27|, +INF , PT ;  /* 0x7f8000001b00780b */ /* 0x000fc80003f3c200 */
[----:B------:R-:W-:-:S13]  /*19e0*/  PLOP3.LUT P0, PT, P0, P1, PT, 0xf8, 0x8f ;  /* 0x00000000008f781c */ /* 0x000fda0000703f70 */
[----:B------:R-:W-:Y:S05]  /*19f0*/  @P0 BRA `(.L_x_18) ;  /* 0x00000004004c0947 */ /* 0x000fea0003800000 */
[----:B------:R-:W-:-:S13]  /*1a00*/  LOP3.LUT P0, RZ, R7, 0x7fffffff, R0, 0xc8, !PT ;  /* 0x7fffffff07ff7812 */ /* 0x000fda000780c800 */
[----:B------:R-:W-:Y:S05]  /*1a10*/  @!P0 BRA `(.L_x_19) ;  /* 0x00000004003c8947 */ /* 0x000fea0003800000 */
[C---:B------:R-:W-:Y:S02]  /*1a20*/  FSETP.NEU.FTZ.AND P2, PT, |R0|.reuse, +INF , PT ;  /* 0x7f8000000000780b */ /* 0x040fe40003f5d200 */
[----:B------:R-:W-:Y:S02]  /*1a30*/  FSETP.NEU.FTZ.AND P1, PT, |R27|, +INF , PT ;  /* 0x7f8000001b00780b */ /* 0x000fe40003f3d200 */
[----:B------:R-:W-:-:S11]  /*1a40*/  FSETP.NEU.FTZ.AND P0, PT, |R0|, +INF , PT ;  /* 0x7f8000000000780b */ /* 0x000fd60003f1d200 */
[----:B------:R-:W-:Y:S05]  /*1a50*/  @!P1 BRA !P2, `(.L_x_19) ;  /* 0x00000004002c9947 */ /* 0x000fea0005000000 */
[----:B------:R-:W-:-:S04]  /*1a60*/  LOP3.LUT P2, RZ, R0, 0x7fffffff, RZ, 0xc0, !PT ;  /* 0x7fffffff00ff7812 */ /* 0x000fc8000784c0ff */
[----:B------:R-:W-:-:S13]  /*1a70*/  PLOP3.LUT P1, PT, P1, P2, PT, 0x2f, 0xf2 ;  /* 0x0000000000f2781c */ /* 0x000fda0000f24577 */
[----:B------:R-:W-:Y:S05]  /*1a80*/  @P1 BRA `(.L_x_20) ;  /* 0x0000000400181947 */ /* 0x000fea0003800000 */
[----:B------:R-:W-:-:S04]  /*1a90*/  LOP3.LUT P1, RZ, R7, 0x7fffffff, RZ, 0xc0, !PT ;  /* 0x7fffffff07ff7812 */ /* 0x000fc8000782c0ff */
[----:B------:R-:W-:-:S13]  /*1aa0*/  PLOP3.LUT P0, PT, P0, P1, PT, 0x2f, 0xf2 ;  /* 0x0000000000f2781c */ /* 0x000fda0000702577 */
[----:B------:R-:W-:Y:S05]  /*1ab0*/  @P0 BRA `(.L_x_21) ;  /* 0x0000000400000947 */ /* 0x000fea0003800000 */
[----:B------:R-:W-:Y:S02]  /*1ac0*/  ISETP.GE.AND P0, PT, R9, RZ, PT ;  /* 0x000000ff0900720c */ /* 0x000fe40003f06270 */
[----:B------:R-:W-:-:S11]  /*1ad0*/  ISETP.GE.AND P1, PT, R10, RZ, PT ;  /* 0x000000ff0a00720c */ /* 0x000fd60003f26270 */
[----:B------:R-:W-:Y:S01]  /*1ae0*/  @P0 IMAD.MOV.U32 R6, RZ, RZ, RZ ;  /* 0x000000ffff060224 */ /* 0x000fe200078e00ff */
[----:B------:R-:W-:Y:S01]  /*1af0*/  @!P0 MOV R6, 0xffffffc0 ;  /* 0xffffffc000068802 */ /* 0x000fe20000000f00 */
[----:B------:R-:W-:Y:S01]  /*1b00*/  @!P0 FFMA R0, R0, 1.84467440737095516160e+19, RZ ;  /* 0x5f80000000008823 */ /* 0x000fe200000000ff */
[----:B------:R-:W-:-:S03]  /*1b10*/  @!P1 FFMA R7, R27, 1.84467440737095516160e+19, RZ ;  /* 0x5f8000001b079823 */ /* 0x000fc600000000ff */
[----:B------:R-:W-:-:S07]  /*1b20*/  @!P1 VIADD R6, R6, 0x40 ;  /* 0x0000004006069836 */ /* 0x000fce0000000000 */
.L_x_17:
[----:B------:R-:W-:Y:S01]  /*1b30*/  LEA R10, R3, 0xc0800000, 0x17 ;  /* 0xc0800000030a7811 */ /* 0x000fe200078eb8ff */
[----:B------:R-:W-:Y:S04]  /*1b40*/  BSSY.RECONVERGENT B2, `(.L_x_22) ;  /* 0x0000036000027945 */ /* 0x000fe80003800200 */
[----:B------:R-:W-:Y:S01]  /*1b50*/  IMAD.IADD R11, R7, 0x1, -R10 ;  /* 0x00000001070b7824 */ /* 0x000fe200078e0a0a */
[----:B------:R-:W-:-:S03]  /*1b60*/  IADD3 R10, PT, PT, R12, -0x7f, RZ ;  /* 0xffffff810c0a7810 */ /* 0x000fc60007ffe0ff */
[----:B------:R0:W1:Y:S01]  /*1b70*/  MUFU.RCP R7, R11 ;  /* 0x0000000b00077308 */ /* 0x0000620000001000 */
[----:B------:R-:W-:Y:S01]  /*1b80*/  FADD.FTZ R9, -R11, -RZ ;  /* 0x800000ff0b097221 */ /* 0x000fe20000010100 */
[C---:B------:R-:W-:Y:S01]  /*1b90*/  IMAD R0, R10.reuse, -0x800000, R0 ;  /* 0xff8000000a007824 */ /* 0x040fe200078e0200 */
[----:B0-----:R-:W-:-:S05]  /*1ba0*/  IADD3 R11, PT, PT, R10, 0x7f, -R3 ;  /* 0x0000007f0a0b7810 */ /* 0x001fca0007ffe803 */
[----:B------:R-:W-:Y:S02]  /*1bb0*/  IMAD.IADD R11, R11, 0x1, R6 ;  /* 0x000000010b0b7824 */ /* 0x000fe400078e0206 */
[----:B-1----:R-:W-:-:S04]  /*1bc0*/  FFMA R12, R7, R9, 1 ;  /* 0x3f800000070c7423 */ /* 0x002fc80000000009 */
[----:B------:R-:W-:-:S04]  /*1bd0*/  FFMA R7, R7, R12, R7 ;  /* 0x0000000c07077223 */ /* 0x000fc80000000007 */
[----:B------:R-:W-:-:S04]  /*1be0*/  FFMA R12, R0, R7, RZ ;  /* 0x00000007000c7223 */ /* 0x000fc800000000ff */
[----:B------:R-:W-:-:S04]  /*1bf0*/  FFMA R13, R9, R12, R0 ;  /* 0x0000000c090d7223 */ /* 0x000fc80000000000 */
[----:B------:R-:W-:-:S04]  /*1c00*/  FFMA R12, R7, R13, R12 ;  /* 0x0000000d070c7223 */ /* 0x000fc8000000000c */
[----:B------:R-:W-:-:S04]  /*1c10*/  FFMA R9, R9, R12, R0 ;  /* 0x0000000c09097223 */ /* 0x000fc80000000000 */
[----:B------:R-:W-:-:S05]  /*1c20*/  FFMA R0, R7, R9, R12 ;  /* 0x0000000907007223 */ /* 0x000fca000000000c */
[----:B------:R-:W-:-:S04]  /*1c30*/  SHF.R.U32.HI R3, RZ, 0x17, R0 ;  /* 0x00000017ff037819 */ /* 0x000fc80000011600 */
[----:B------:R-:W-:-:S05]  /*1c40*/  LOP3.LUT R3, R3, 0xff, RZ, 0xc0, !PT ;  /* 0x000000ff03037812 */ /* 0x000fca00078ec0ff */
[----:B------:R-:W-:-:S05]  /*1c50*/  IMAD.IADD R10, R3, 0x1, R11 ;  /* 0x00000001030a7824 */ /* 0x000fca00078e020b */
[----:B------:R-:W-:-:S04]  /*1c60*/  IADD3 R3, PT, PT, R10, -0x1, RZ ;  /* 0xffffffff0a037810 */ /* 0x000fc80007ffe0ff */
[----:B------:R-:W-:-:S13]  /*1c70*/  ISETP.GE.U32.AND P0, PT, R3, 0xfe, PT ;  /* 0x000000fe0300780c */ /* 0x000fda0003f06070 */
[----:B------:R-:W-:Y:S05]  /*1c80*/  @!P0 BRA `(.L_x_23) ;  /* 0x0000000000808947 */ /* 0x000fea0003800000 */
[----:B------:R-:W-:-:S13]  /*1c90*/  ISETP.GT.AND P0, PT, R10, 0xfe, PT ;  /* 0x000000fe0a00780c */ /* 0x000fda0003f04270 */
[----:B------:R-:W-:Y:S05]  /*1ca0*/  @P0 BRA `(.L_x_24) ;  /* 0x00000000006c0947 */ /* 0x000fea0003800000 */
[----:B------:R-:W-:-:S13]  /*1cb0*/  ISETP.GE.AND P0, PT, R10, 0x1, PT ;  /* 0x000000010a00780c */ /* 0x000fda0003f06270 */
[----:B------:R-:W-:Y:S05]  /*1cc0*/  @P0 BRA `(.L_x_25) ;  /* 0x0000000000740947 */ /* 0x000fea0003800000 */
[----:B------:R-:W-:Y:S02]  /*1cd0*/  ISETP.GE.AND P0, PT, R10, -0x18, PT ;  /* 0xffffffe80a00780c */ /* 0x000fe40003f06270 */
[----:B------:R-:W-:-:S11]  /*1ce0*/  LOP3.LUT R0, R0, 0x80000000, RZ, 0xc0, !PT ;  /* 0x8000000000007812 */ /* 0x000fd600078ec0ff */
[----:B------:R-:W-:Y:S05]  /*1cf0*/  @!P0 BRA `(.L_x_25) ;  /* 0x0000000000688947 */ /* 0x000fea0003800000 */
[-CC-:B------:R-:W-:Y:S01]  /*1d00*/  FFMA.RZ R3, R7, R9.reuse, R12.reuse ;  /* 0x0000000907037223 */ /* 0x180fe2000000c00c */
[C---:B------:R-:W-:Y:S02]  /*1d10*/  ISETP.NE.AND P2, PT, R10.reuse, RZ, PT ;  /* 0x000000ff0a00720c */ /* 0x040fe40003f45270 */
[C---:B------:R-:W-:Y:S02]  /*1d20*/  ISETP.NE.AND P1, PT, R10.reuse, RZ, PT ;  /* 0x000000ff0a00720c */ /* 0x040fe40003f25270 */
[----:B------:R-:W-:Y:S01]  /*1d30*/  LOP3.LUT R6, R3, 0x7fffff, RZ, 0xc0, !PT ;  /* 0x007fffff03067812 */ /* 0x000fe200078ec0ff */
[CCC-:B------:R-:W-:Y:S01]  /*1d40*/  FFMA.RP R3, R7.reuse, R9.reuse, R12.reuse ;  /* 0x0000000907037223 */ /* 0x1c0fe2000000800c */
[----:B------:R-:W-:Y:S01]  /*1d50*/  FFMA.RM R12, R7, R9, R12 ;  /* 0x00000009070c7223 */ /* 0x000fe2000000400c */
[----:B------:R-:W-:Y:S01]  /*1d60*/  VIADD R7, R10, 0x20 ;  /* 0x000000200a077836 */ /* 0x000fe20000000000 */
[----:B------:R-:W-:Y:S01]  /*1d70*/  LOP3.LUT R6, R6, 0x800000, RZ, 0xfc, !PT ;  /* 0x0080000006067812 */ /* 0x000fe200078efcff */
[----:B------:R-:W-:-:S02]  /*1d80*/  IMAD.MOV R9, RZ, RZ, -R10 ;  /* 0x000000ffff097224 */ /* 0x000fc400078e0a0a */
[----:B------:R-:W-:Y:S02]  /*1d90*/  FSETP.NEU.FTZ.AND P0, PT, R3, R12, PT ;  /* 0x0000000c0300720b */ /* 0x000fe40003f1d000 */
[----:B------:R-:W-:Y:S02]  /*1da0*/  SHF.L.U32 R7, R6, R7, RZ ;  /* 0x0000000706077219 */ /* 0x000fe400000006ff */
[----:B------:R-:W-:Y:S02]  /*1db0*/  SEL R3, R9, RZ, P2 ;  /* 0x000000ff09037207 */ /* 0x000fe40001000000 */
[----:B------:R-:W-:Y:S02]  /*1dc0*/  ISETP.NE.AND P1, PT, R7, RZ, P1 ;  /* 0x000000ff0700720c */ /* 0x000fe40000f25270 */
[----:B------:R-:W-:Y:S02]  /*1dd0*/  SHF.R.U32.HI R3, RZ, R3, R6 ;  /* 0x00000003ff037219 */ /* 0x000fe40000011606 */
[----:B------:R-:W-:-:S02]  /*1de0*/  PLOP3.LUT P0, PT, P0, P1, PT, 0xf8, 0x8f ;  /* 0x00000000008f781c */ /* 0x000fc40000703f70 */
[----:B------:R-:W-:Y:S02]  /*1df0*/  SHF.R.U32.HI R7, RZ, 0x1, R3 ;  /* 0x00000001ff077819 */ /* 0x000fe40000011603 */
[----:B------:R-:W-:-:S04]  /*1e00*/  SEL R6, RZ, 0x1, !P0 ;  /* 0x00000001ff067807 */ /* 0x000fc80004000000 */
[----:B------:R-:W-:-:S04]  /*1e10*/  LOP3.LUT R6, R6, 0x1, R7, 0xf8, !PT ;  /* 0x0000000106067812 */ /* 0x000fc800078ef807 */
[----:B------:R-:W-:-:S04]  /*1e20*/  LOP3.LUT R6, R6, R3, RZ, 0xc0, !PT ;  /* 0x0000000306067212 */ /* 0x000fc800078ec0ff */
[----:B------:R-:W-:-:S04]  /*1e30*/  IADD3 R7, PT, PT, R7, R6, RZ ;  /* 0x0000000607077210 */ /* 0x000fc80007ffe0ff */
[----:B------:R-:W-:Y:S01]  /*1e40*/  LOP3.LUT R0, R7, R0, RZ, 0xfc, !PT ;  /* 0x0000000007007212 */ /* 0x000fe200078efcff */
[----:B------:R-:W-:Y:S06]  /*1e50*/  BRA `(.L_x_25) ;  /* 0x0000000000107947 */ /* 0x000fec0003800000 */
.L_x_24:
[----:B------:R-:W-:-:S04]  /*1e60*/  LOP3.LUT R0, R0, 0x80000000, RZ, 0xc0, !PT ;  /* 0x8000000000007812 */ /* 0x000fc800078ec0ff */
[----:B------:R-:W-:Y:S01]  /*1e70*/  LOP3.LUT R0, R0, 0x7f800000, RZ, 0xfc, !PT ;  /* 0x7f80000000007812 */ /* 0x000fe200078efcff */
[----:B------:R-:W-:Y:S06]  /*1e80*/  BRA `(.L_x_25) ;  /* 0x0000000000047947 */ /* 0x000fec0003800000 */
.L_x_23:
[----:B------:R-:W-:-:S07]  /*1e90*/  IMAD R0, R11, 0x800000, R0 ;  /* 0x008000000b007824 */ /* 0x000fce00078e0200 */
.L_x_25:
[----:B------:R-:W-:Y:S05]  /*1ea0*/  BSYNC.RECONVERGENT B2 ;  /* 0x0000000000027941 */ /* 0x000fea0003800200 */
.L_x_22:
[----:B------:R-:W-:Y:S05]  /*1eb0*/  BRA `(.L_x_26) ;  /* 0x0000000000207947 */ /* 0x000fea0003800000 */
.L_x_21:
[----:B------:R-:W-:-:S04]  /*1ec0*/  LOP3.LUT R0, R7, 0x80000000, R0, 0x48, !PT ;  /* 0x8000000007007812 */ /* 0x000fc800078e4800 */
[----:B------:R-:W-:Y:S01]  /*1ed0*/  LOP3.LUT R0, R0, 0x7f800000, RZ, 0xfc, !PT ;  /* 0x7f80000000007812 */ /* 0x000fe200078efcff */
[----:B------:R-:W-:Y:S06]  /*1ee0*/  BRA `(.L_x_26) ;  /* 0x0000000000147947 */ /* 0x000fec0003800000 */
.L_x_20:
[----:B------:R-:W-:Y:S01]  /*1ef0*/  LOP3.LUT R0, R7, 0x80000000, R0, 0x48, !PT ;  /* 0x8000000007007812 */ /* 0x000fe200078e4800 */
[----:B------:R-:W-:Y:S06]  /*1f00*/  BRA `(.L_x_26) ;  /* 0x00000000000c7947 */ /* 0x000fec0003800000 */
.L_x_19:
[----:B------:R-:W0:Y:S01]  /*1f10*/  MUFU.RSQ R0, -QNAN ;  /* 0xffc0000000007908 */ /* 0x000e220000001400 */
[----:B------:R-:W-:Y:S05]  /*1f20*/  BRA `(.L_x_26) ;  /* 0x0000000000047947 */ /* 0x000fea0003800000 */
.L_x_18:
[----:B------:R-:W-:-:S07]  /*1f30*/  FADD.FTZ R0, R0, R27 ;  /* 0x0000001b00007221 */ /* 0x000fce0000010000 */
.L_x_26:
[----:B------:R-:W-:Y:S05]  /*1f40*/  BSYNC.RECONVERGENT B1 ;  /* 0x0000000000017941 */ /* 0x000fea0003800200 */
.L_x_16:
[----:B------:R-:W-:-:S04]  /*1f50*/  HFMA2 R3, -RZ, RZ, 0, 0 ;  /* 0x00000000ff037431 */ /* 0x000fc800000001ff */
[----:B0-----:R-:W-:Y:S05]  /*1f60*/  RET.REL.NODEC R2 `(scatter) ;  /* 0xffffffe002247950 */ /* 0x001fea0003c3ffff */
.L_x_27:
[----:B------:R-:W-:-:S00]  /*1f70*/  BRA `(.L_x_27) ;  /* 0xfffffffc00fc7947 */ /* 0x000fc0000383ffff */
[----:B------:R-:W-:-:S00]  /*1f80*/  NOP ;  /* 0x0000000000007918 */ /* 0x000fc00000000000 */
[----:B------:R-:W-:-:S00]  /*1f90*/  NOP ;  /* 0x0000000000007918 */ /* 0x000fc00000000000 */
[----:B------:R-:W-:-:S00]  /*1fa0*/  NOP ;  /* 0x0000000000007918 */ /* 0x000fc00000000000 */
[----:B------:R-:W-:-:S00]  /*1fb0*/  NOP ;  /* 0x0000000000007918 */ /* 0x000fc00000000000 */
[----:B------:R-:W-:-:S00]  /*1fc0*/  NOP ;  /* 0x0000000000007918 */ /* 0x000fc00000000000 */
[----:B------:R-:W-:-:S00]  /*1fd0*/  NOP ;  /* 0x0000000000007918 */ /* 0x000fc00000000000 */
[----:B------:R-:W-:-:S00]  /*1fe0*/  NOP ;  /* 0x0000000000007918 */ /* 0x000fc00000000000 */
[----:B------:R-:W-:-:S00]  /*1ff0*/  NOP ;  /* 0x0000000000007918 */ /* 0x000fc00000000000 */
.L_x_56:


//--------------------- .text.gather              --------------------------
	.section	.text.gather,"ax",@progbits
	.align	128
        .global         gather
        .type           gather,@function
        .size           gather,(.L_x_57 - gather)
        .other          gather,@"STO_CUDA_ENTRY STV_DEFAULT"
gather:
.text.gather:
        /* <DEDUP_REMOVED lines=22> */
.L_x_43:
[----:B-1----:R-:W-:Y:S01]  /*0160*/  IMAD R3, R31, R28, RZ ;  /* 0x0000001c1f037224 */ /* 0x002fe200078e02ff */
        /* <DEDUP_REMOVED lines=10> */
[----:B------:R-:W-:Y:S02]  /*0210*/  IMAD.MOV.U32 R23, RZ, RZ, R30 ;  /* 0x000000ffff177224 */ /* 0x000fe400078e001e */
[----:B-1----:R-:W-:-:S04]  /*0220*/  IMAD.WIDE R16, R29, 0x8, R16 ;  /* 0x000000081d107825 */ /* 0x002fc800078e0210 */
[C---:B--2---:R-:W-:Y:S01]  /*0230*/  FMUL R4, R27.reuse, R4 ;  /* 0x000000041b047220 */ /* 0x044fe20000400000 */
[----:B---3--:R-:W-:-:S03]  /*0240*/  FMUL R2, R27, R2 ;  /* 0x000000021b027220 */ /* 0x008fc60000400000 */
[----:B------:R0:W1:Y:S01]  /*0250*/  F2I.FLOOR.NTZ R26, R4 ;  /* 0x00000004001a7305 */ /* 0x0000620000207100 */
[----:B----4-:R-:W-:-:S07]  /*0260*/  FMUL R0, R27, R0 ;  /* 0x000000001b007220 */ /* 0x010fce0000400000 */
[----:B------:R0:W2:Y:S08]  /*0270*/  F2I.FLOOR.NTZ R24, R2 ;  /* 0x0000000200187305 */ /* 0x0000b00000207100 */
[----:B-1----:R0:W3:Y:S02]  /*0280*/  F2I.FLOOR.NTZ R25, R0 ;  /* 0x0000000000197305 */ /* 0x0020e40000207100 */
.L_x_42:
[-C--:B------:R-:W-:Y:S01]  /*0290*/  IABS R5, R28.reuse ;  /* 0x0000001c00057213 */ /* 0x080fe20000000000 */
[----:B------:R-:W-:Y:S05]  /*02a0*/  YIELD ;  /* 0x0000000000007946 */ /* 0x000fea0003800000 */
[----:B0-----:R-:W0:Y:S01]  /*02b0*/  I2F.RP R0, R5 ;  /* 0x0000000500007306 */ /* 0x001e220000209400 */
[----:B------:R-:W-:Y:S01]  /*02c0*/  IABS R6, R23 ;  /* 0x0000001700067213 */ /* 0x000fe20000000000 */
[----:B------:R-:W-:Y:S01]  /*02d0*/  BSSY.RECONVERGENT B6, `(.L_x_30) ;  /* 0x000002a000067945 */ /* 0x000fe20003800200 */
[----:B------:R-:W-:-:S05]  /*02e0*/  IABS R8, R28 ;  /* 0x0000001c00087213 */ /* 0x000fca0000000000 */
[----:B0-----:R-:W0:Y:S02]  /*02f0*/  MUFU.RCP R0, R0 ;  /* 0x0000000000007308 */ /* 0x001e240000001000 */
[----:B0-----:R-:W-:Y:S01]  /*0300*/  IADD3 R2, PT, PT, R0, 0xffffffe, RZ ;  /* 0x0ffffffe00027810 */ /* 0x001fe20007ffe0ff */
[----:B------:R-:W-:-:S05]  /*0310*/  IMAD.MOV R0, RZ, RZ, -R8 ;  /* 0x000000ffff007224 */ /* 0x000fca00078e0a08 */
[----:B-1----:R0:W1:Y:S02]  /*0320*/  F2I.FTZ.U32.TRUNC.NTZ R3, R2 ;  /* 0x0000000200037305 */ /* 0x002064000021f000 */
[----:B0-----:R-:W-:Y:S02]  /*0330*/  HFMA2 R2, -RZ, RZ, 0, 0 ;  /* 0x00000000ff027431 */ /* 0x001fe400000001ff */
[----:B-1----:R-:W-:-:S04]  /*0340*/  IMAD.MOV R4, RZ, RZ, -R3 ;  /* 0x000000ffff047224 */ /* 0x002fc800078e0a03 */
[----:B------:R-:W-:Y:S02]  /*0350*/  IMAD R7, R4, R5, RZ ;  /* 0x0000000504077224 */ /* 0x000fe400078e02ff */
[----:B------:R-:W-:Y:S02]  /*0360*/  IMAD.MOV.U32 R4, RZ, RZ, R6 ;  /* 0x000000ffff047224 */ /* 0x000fe400078e0006 */
[----:B------:R-:W-:-:S06]  /*0370*/  IMAD.HI.U32 R3, R3, R7, R2 ;  /* 0x0000000703037227 */ /* 0x000fcc00078e0002 */
[----:B------:R-:W-:-:S04]  /*0380*/  IMAD.HI.U32 R3, R3, R4, RZ ;  /* 0x0000000403037227 */ /* 0x000fc800078e00ff */
[----:B------:R-:W-:-:S05]  /*0390*/  IMAD R0, R3, R0, R4 ;  /* 0x0000000003007224 */ /* 0x000fca00078e0204 */
[----:B------:R-:W-:-:S13]  /*03a0*/  ISETP.GT.U32.AND P2, PT, R5, R0, PT ;  /* 0x000000000500720c */ /* 0x000fda0003f44070 */
[----:B------:R-:W-:Y:S01]  /*03b0*/  @!P2 IMAD.IADD R0, R0, 0x1, -R5 ;  /* 0x000000010000a824 */ /* 0x000fe200078e0a05 */
[----:B------:R-:W-:Y:S02]  /*03c0*/  @!P2 IADD3 R3, PT, PT, R3, 0x1, RZ ;  /* 0x000000010303a810 */ /* 0x000fe40007ffe0ff */
[----:B------:R-:W-:Y:S02]  /*03d0*/  ISETP.NE.AND P2, PT, R28, RZ, PT ;  /* 0x000000ff1c00720c */ /* 0x000fe40003f45270 */
[----:B------:R-:W-:Y:S02]  /*03e0*/  ISETP.GE.U32.AND P0, PT, R0, R5, PT ;  /* 0x000000050000720c */ /* 0x000fe40003f06070 */
[----:B------:R-:W-:-:S04]  /*03f0*/  LOP3.LUT R0, R23, R28, RZ, 0x3c, !PT ;  /* 0x0000001c17007212 */ /* 0x000fc800078e3cff */
[----:B------:R-:W-:-:S07]  /*0400*/  ISETP.GE.AND P1, PT, R0, RZ, PT ;  /* 0x000000ff0000720c */ /* 0x000fce0003f26270 */
[----:B------:R-:W-:-:S06]  /*0410*/  @P0 VIADD R3, R3, 0x1 ;  /* 0x0000000103030836 */ /* 0x000fcc0000000000 */
[----:B------:R-:W-:Y:S01]  /*0420*/  @!P1 IMAD.MOV R3, RZ, RZ, -R3 ;  /* 0x000000ffff039224 */ /* 0x000fe200078e0a03 */
[----:B------:R-:W-:-:S04]  /*0430*/  @!P2 LOP3.LUT R3, RZ, R28, RZ, 0x33, !PT ;  /* 0x0000001cff03a212 */ /* 0x000fc800078e33ff */
[----:B------:R-:W-:-:S04]  /*0440*/  IADD3 R22, PT, PT, R3, -UR40, RZ ;  /* 0x8000002803167c10 */ /* 0x000fc8000fffe0ff */
[----:B------:R-:W-:-:S13]  /*0450*/  ISETP.GE.AND P0, PT, R22, R31, PT ;  /* 0x0000001f1600720c */ /* 0x000fda0003f06270 */
[----:B------:R-:W-:Y:S05]  /*0460*/  @!P0 BRA `(.L_x_31) ;  /* 0x0000000000408947 */ /* 0x000fea0003800000 */
[----:B------:R-:W-:Y:S01]  /*0470*/  MOV R2, 0x0 ;  /* 0x0000000000027802 */ /* 0x000fe20000000f00 */
[----:B------:R-:W0:Y:S01]  /*0480*/  LDCU.64 UR4, c[0x4][0x18] ;  /* 0x01000300ff0477ac */ /* 0x000e220008000a00 */
[----:B------:R-:W-:Y:S01]  /*0490*/  IMAD.MOV.U32 R8, RZ, RZ, 0x1d ;  /* 0x0000001dff087424 */ /* 0x000fe200078e00ff */
[----:B------:R-:W-:Y:S01]  /*04a0*/  MOV R13, RZ ;  /* 0x000000ff000d7202 */ /* 0x000fe20000000f00 */
[----:B------:R-:W-:Y:S01]  /*04b0*/  IMAD.MOV.U32 R12, RZ, RZ, 0x1 ;  /* 0x00000001ff0c7424 */ /* 0x000fe200078e00ff */
[----:B------:R-:W1:Y:S01]  /*04c0*/  LDCU.64 UR6, c[0x4][0x10] ;  /* 0x01000200ff0677ac */ /* 0x000e620008000a00 */
[----:B------:R-:W4:Y:S01]  /*04d0*/  LDC.64 R2, c[0x4][R2] ;  /* 0x0100000002027b82 */ /* 0x000f220000000a00 */
[----:B------:R-:W5:Y:S01]  /*04e0*/  LDCU.64 UR8, c[0x4][0x8] ;  /* 0x01000100ff0877ac */ /* 0x000f620008000a00 */
[----:B0-----:R-:W-:Y:S02]  /*04f0*/  IMAD.U32 R4, RZ, RZ, UR4 ;  /* 0x00000004ff047e24 */ /* 0x001fe4000f8e00ff */
[----:B------:R-:W-:Y:S01]  /*0500*/  IMAD.U32 R5, RZ, RZ, UR5 ;  /* 0x00000005ff057e24 */ /* 0x000fe2000f8e00ff */
[----:B-1----:R-:W-:Y:S01]  /*0510*/  MOV R6, UR6 ;  /* 0x0000000600067c02 */ /* 0x002fe20008000f00 */
[----:B------:R-:W-:-:S02]  /*0520*/  IMAD.U32 R7, RZ, RZ, UR7 ;  /* 0x00000007ff077e24 */ /* 0x000fc4000f8e00ff */
[----:B-----5:R-:W-:Y:S01]  /*0530*/  IMAD.U32 R10, RZ, RZ, UR8 ;  /* 0x00000008ff0a7e24 */ /* 0x020fe2000f8e00ff */
[----:B------:R-:W-:-:S07]  /*0540*/  MOV R11, UR9 ;  /* 0x00000009000b7c02 */ /* 0x000fce0008000f00 */
[----:B------:R-:W-:-:S07]  /*0550*/  LEPC R20, `(.L_x_31) ;  /* 0x000000001014794e */ /* 0x000fce0000000000 */
[----:B--234-:R-:W-:Y:S05]  /*0560*/  CALL.ABS.NOINC R2 ;  /* 0x0000000002007343 */ /* 0x01cfea0003c00000 */
.L_x_31:
[----:B------:R-:W-:Y:S05]  /*0570*/  BSYNC.RECONVERGENT B6 ;  /* 0x0000000000067941 */ /* 0x000fea0003800200 */
.L_x_30:
        /* <DEDUP_REMOVED lines=13> */
[----:B-1----:R-:W-:Y:S01]  /*0650*/  MOV R2, RZ ;  /* 0x000000ff00027202 */ /* 0x002fe20000000f00 */
[----:B----4-:R-:W-:-:S04]  /*0660*/  IMAD.MOV R7, RZ, RZ, -R3 ;  /* 0x000000ffff077224 */ /* 0x010fc800078e0a03 */
[----:B------:R-:W-:-:S04]  /*0670*/  IMAD R7, R7, R4, RZ ;  /* 0x0000000407077224 */ /* 0x000fc800078e02ff */
[----:B------:R-:W-:-:S04]  /*0680*/  IMAD.HI.U32 R7, R3, R7, R2 ;  /* 0x0000000703077227 */ /* 0x000fc800078e0002 */
[----:B------:R-:W-:Y:S01]  /*0690*/  IMAD.MOV.U32 R2, RZ, RZ, R6 ;  /* 0x000000ffff027224 */ /* 0x000fe200078e0006 */
[----:B------:R-:W-:Y:S01]  /*06a0*/  IABS R6, R31 ;  /* 0x0000001f00067213 */ /* 0x000fe20000000000 */
[----:B------:R-:W-:Y:S02]  /*06b0*/  IMAD.MOV R3, RZ, RZ, -R8 ;  /* 0x000000ffff037224 */ /* 0x000fe400078e0a08 */
[----:B------:R-:W-:-:S04]  /*06c0*/  IMAD.HI.U32 R7, R7, R2, RZ ;  /* 0x0000000207077227 */ /* 0x000fc800078e00ff */
[----:B------:R-:W-:Y:S02]  /*06d0*/  IMAD R34, R7, R3, R2 ;  /* 0x0000000307227224 */ /* 0x000fe400078e0202 */
[----:B0-----:R-:W-:Y:S02]  /*06e0*/  VIADD R2, R5, 0xffffffe ;  /* 0x0ffffffe05027836 */ /* 0x001fe40000000000 */
[----:B------:R-:W-:Y:S01]  /*06f0*/  IMAD.MOV R6, RZ, RZ, -R6 ;  /* 0x000000ffff067224 */ /* 0x000fe200078e0a06 */
[----:B------:R-:W-:Y:S01]  /*0700*/  ISETP.GT.U32.AND P0, PT, R4, R34, PT ;  /* 0x000000220400720c */ /* 0x000fe20003f04070 */
[----:B------:R0:W1:Y:S02]  /*0710*/  F2I.FTZ.U32.TRUNC.NTZ R3, R2 ;  /* 0x0000000200037305 */ /* 0x000064000021f000 */
[----:B0-----:R-:W-:-:S10]  /*0720*/  HFMA2 R2, -RZ, RZ, 0, 0 ;  /* 0x00000000ff027431 */ /* 0x001fd400000001ff */
[----:B------:R-:W-:Y:S02]  /*0730*/  @!P0 IADD3 R34, PT, PT, R34, -R4, RZ ;  /* 0x8000000422228210 */ /* 0x000fe40007ffe0ff */
[----:B-1----:R-:W-:Y:S02]  /*0740*/  IADD3 R5, PT, PT, RZ, -R3, RZ ;  /* 0x80000003ff057210 */ /* 0x002fe40007ffe0ff */
[----:B------:R-:W-:-:S03]  /*0750*/  ISETP.GT.U32.AND P0, PT, R4, R34, PT ;  /* 0x000000220400720c */ /* 0x000fc60003f04070 */
[----:B------:R-:W-:-:S04]  /*0760*/  IMAD R5, R5, R0, RZ ;  /* 0x0000000005057224 */ /* 0x000fc800078e02ff */
[----:B------:R-:W-:-:S06]  /*0770*/  IMAD.HI.U32 R2, R3, R5, R2 ;  /* 0x0000000503027227 */ /* 0x000fcc00078e0002 */
[----:B------:R-:W-:-:S04]  /*0780*/  @!P0 IMAD.IADD R34, R34, 0x1, -R4 ;  /* 0x0000000122228824 */ /* 0x000fc800078e0a04 */
[----:B------:R-:W-:Y:S01]  /*0790*/  @!P1 IMAD.MOV R34, RZ, RZ, -R34 ;  /* 0x000000ffff229224 */ /* 0x000fe200078e0a22 */
[----:B------:R-:W-:-:S04]  /*07a0*/  @!P2 LOP3.LUT R34, RZ, R28, RZ, 0x33, !PT ;  /* 0x0000001cff22a212 */ /* 0x000fc800078e33ff */
[----:B------:R-:W-:-:S05]  /*07b0*/  IABS R4, R34 ;  /* 0x0000002200047213 */ /* 0x000fca0000000000 */
[----:B------:R-:W-:Y:S02]  /*07c0*/  IMAD.MOV.U32 R3, RZ, RZ, R4 ;  /* 0x000000ffff037224 */ /* 0x000fe400078e0004 */
[----:B------:R-:W-:Y:S02]  /*07d0*/  IMAD.MOV.U32 R4, RZ, RZ, R6 ;  /* 0x000000ffff047224 */ /* 0x000fe400078e0006 */
        /* <DEDUP_REMOVED lines=17> */
[----:B------:R-:W-:Y:S01]  /*08f0*/  IMAD.MOV.U32 R8, RZ, RZ, 0x1d ;  /* 0x0000001dff087424 */ /* 0x000fe200078e00ff */
[----:B------:R-:W-:Y:S01]  /*0900*/  MOV R12, 0x1 ;  /* 0x00000001000c7802 */ /* 0x000fe20000000f00 */
[----:B------:R-:W-:Y:S01]  /*0910*/  IMAD.MOV.U32 R13, RZ, RZ, RZ ;  /* 0x000000ffff0d7224 */ /* 0x000fe200078e00ff */
[----:B------:R-:W1:Y:S01]  /*0920*/  LDCU.64 UR6, c[0x4][0x10] ;  /* 0x01000200ff0677ac */ /* 0x000e620008000a00 */
[----:B------:R-:W4:Y:S01]  /*0930*/  LDC.64 R2, c[0x4][R2] ;  /* 0x0100000002027b82 */ /* 0x000f220000000a00 */
        /* <DEDUP_REMOVED lines=9> */
.L_x_33:
[----:B------:R-:W-:Y:S05]  /*09d0*/  BSYNC.RECONVERGENT B6 ;  /* 0x0000000000067941 */ /* 0x000fea0003800200 */
.L_x_32:
        /* <DEDUP_REMOVED lines=8> */
[----:B0-----:R-:W-:Y:S01]  /*0a60*/  VIADD R2, R4, 0xffffffe ;  /* 0x0ffffffe04027836 */ /* 0x001fe20000000000 */
[----:B------:R-:W-:-:S05]  /*0a70*/  IABS R4, R34 ;  /* 0x0000002200047213 */ /* 0x000fca0000000000 */
[----:B------:R0:W1:Y:S02]  /*0a80*/  F2I.FTZ.U32.TRUNC.NTZ R3, R2 ;  /* 0x0000000200037305 */ /* 0x000064000021f000 */
[----:B0-----:R-:W-:Y:S01]  /*0a90*/  IMAD.MOV.U32 R2, RZ, RZ, RZ ;  /* 0x000000ffff027224 */ /* 0x001fe200078e00ff */
[----:B-1----:R-:W-:-:S05]  /*0aa0*/  IADD3 R5, PT, PT, RZ, -R3, RZ ;  /* 0x80000003ff057210 */ /* 0x002fca0007ffe0ff */
[----:B------:R-:W-:-:S04]  /*0ab0*/  IMAD R5, R5, R0, RZ ;  /* 0x0000000005057224 */ /* 0x000fc800078e02ff */
[----:B------:R-:W-:Y:S01]  /*0ac0*/  IMAD.HI.U32 R5, R3, R5, R2 ;  /* 0x0000000503057227 */ /* 0x000fe200078e0002 */
[----:B------:R-:W-:-:S05]  /*0ad0*/  MOV R3, R6 ;  /* 0x0000000600037202 */ /* 0x000fca0000000f00 */
[----:B------:R-:W-:-:S04]  /*0ae0*/  IMAD.HI.U32 R5, R5, R4, RZ ;  /* 0x0000000405057227 */ /* 0x000fc800078e00ff */
[----:B------:R-:W-:-:S05]  /*0af0*/  IMAD R33, R5, R3, R4 ;  /* 0x0000000305217224 */ /* 0x000fca00078e0204 */
[----:B------:R-:W-:-:S13]  /*0b00*/  ISETP.GT.U32.AND P0, PT, R0, R33, PT ;  /* 0x000000210000720c */ /* 0x000fda0003f04070 */
[----:B------:R-:W-:-:S05]  /*0b10*/  @!P0 IMAD.IADD R33, R33, 0x1, -R0 ;  /* 0x0000000121218824 */ /* 0x000fca00078e0a00 */
[----:B------:R-:W-:-:S13]  /*0b20*/  ISETP.GT.U32.AND P0, PT, R0, R33, PT ;  /* 0x000000210000720c */ /* 0x000fda0003f04070 */
[----:B------:R-:W-:-:S05]  /*0b30*/  @!P0 IMAD.IADD R33, R33, 0x1, -R0 ;  /* 0x0000000121218824 */ /* 0x000fca00078e0a00 */
        /* <DEDUP_REMOVED lines=21> */
.L_x_35:
[----:B------:R-:W-:Y:S05]  /*0c90*/  BSYNC.RECONVERGENT B6 ;  /* 0x0000000000067941 */ /* 0x000fea0003800200 */
.L_x_34:
[----:B------:R-:W0:Y:S01]  /*0ca0*/  MUFU.RCP R2, R27 ;  /* 0x0000001b00027308 */ /* 0x000e220000001000 */
[----:B------:R-:W-:Y:S01]  /*0cb0*/  IMAD.IADD R5, R26, 0x1, R33 ;  /* 0x000000011a057824 */ /* 0x000fe200078e0221 */
[----:B------:R-:W-:Y:S04]  /*0cc0*/  BSSY.RECONVERGENT B0, `(.L_x_36) ;  /* 0x000000c000007945 */ /* 0x000fe80003800200 */
        /* <DEDUP_REMOVED lines=9> */
[----:B--23--:R-:W-:Y:S05]  /*0d60*/  CALL.REL.NOINC `($__internal_1_$__cuda_sm3x_div_rn_noftz_f32_slowpath) ;  /* 0x0000000800e87944 */ /* 0x00cfea0003c00000 */
[----:B------:R-:W-:-:S07]  /*0d70*/  MOV R6, R0 ;  /* 0x0000000000067202 */ /* 0x000fce0000000f00 */
.L_x_37:
[----:B------:R-:W-:Y:S05]  /*0d80*/  BSYNC.RECONVERGENT B0 ;  /* 0x0000000000007941 */ /* 0x000fea0003800200 */
.L_x_36:
[----:B------:R-:W4:Y:S01]  /*0d90*/  LDG.E R7, desc[UR36][R18.64+0x8] ;  /* 0x0000082412077981 */ /* 0x000f22000c1e1900 */
[----:B------:R-:W0:Y:S01]  /*0da0*/  LDC R4, c[0x0][0x3a0] ;  /* 0x0000e800ff047b82 */ /* 0x000e220000000800 */
[----:B------:R-:W-:Y:S01]  /*0db0*/  IADD3 R5, PT, PT, R5, UR38, RZ ;  /* 0x0000002605057c10 */ /* 0x000fe2000fffe0ff */
[----:B--2---:R-:W-:Y:S01]  /*0dc0*/  IMAD.IADD R32, R24, 0x1, R32 ;  /* 0x0000000118207824 */ /* 0x004fe200078e0220 */
[----:B------:R-:W-:Y:S02]  /*0dd0*/  BSSY.RECONVERGENT B0, `(.L_x_38) ;  /* 0x0000033000007945 */ /* 0x000fe40003800200 */
[----:B------:R-:W-:Y:S02]  /*0de0*/  IABS R10, R5 ;  /* 0x00000005000a7213 */ /* 0x000fe40000000000 */
[----:B------:R-:W-:Y:S02]  /*0df0*/  ISETP.GE.AND P1, PT, R5, RZ, PT ;  /* 0x000000ff0500720c */ /* 0x000fe40003f26270 */
[----:B0-----:R-:W-:-:S02]  /*0e00*/  IABS R0, R4 ;  /* 0x0000000400007213 */ /* 0x001fc40000000000 */
[----:B------:R-:W-:Y:S02]  /*0e10*/  LOP3.LUT R5, RZ, R4, RZ, 0x33, !PT ;  /* 0x00000004ff057212 */ /* 0x000fe400078e33ff */
[----:B------:R-:W0:Y:S08]  /*0e20*/  I2F.RP R8, R0 ;  /* 0x0000000000087306 */ /* 0x000e300000209400 */
[----:B0-----:R-:W0:Y:S02]  /*0e30*/  MUFU.RCP R8, R8 ;  /* 0x0000000800087308 */ /* 0x001e240000001000 */
[----:B0-----:R-:W-:-:S06]  /*0e40*/  VIADD R2, R8, 0xffffffe ;  /* 0x0ffffffe08027836 */ /* 0x001fcc0000000000 */
[----:B------:R0:W1:Y:S02]  /*0e50*/  F2I.FTZ.U32.TRUNC.NTZ R3, R2 ;  /* 0x0000000200037305 */ /* 0x000064000021f000 */
[----:B0-----:R-:W-:Y:S02]  /*0e60*/  IMAD.MOV.U32 R2, RZ, RZ, RZ ;  /* 0x000000ffff027224 */ /* 0x001fe400078e00ff */
[----:B-1----:R-:W-:-:S04]  /*0e70*/  IMAD.MOV R9, RZ, RZ, -R3 ;  /* 0x000000ffff097224 */ /* 0x002fc800078e0a03 */
[----:B------:R-:W-:-:S04]  /*0e80*/  IMAD R9, R9, R0, RZ ;  /* 0x0000000009097224 */ /* 0x000fc800078e02ff */
[----:B------:R-:W-:-:S04]  /*0e90*/  IMAD.HI.U32 R3, R3, R9, R2 ;  /* 0x0000000903037227 */ /* 0x000fc800078e0002 */
[----:B------:R-:W-:Y:S01]  /*0ea0*/  IMAD.MOV.U32 R9, RZ, RZ, R10 ;  /* 0x000000ffff097224 */ /* 0x000fe200078e000a */
[----:B------:R-:W-:-:S03]  /*0eb0*/  I2FP.F32.S32 R10, R32 ;  /* 0x00000020000a7245 */ /* 0x000fc60000201400 */
[----:B------:R-:W-:-:S05]  /*0ec0*/  IMAD.HI.U32 R8, R3, R9, RZ ;  /* 0x0000000903087227 */ /* 0x000fca00078e00ff */
[----:B------:R-:W-:-:S05]  /*0ed0*/  IADD3 R8, PT, PT, -R8, RZ, RZ ;  /* 0x000000ff08087210 */ /* 0x000fca0007ffe1ff */
[----:B------:R-:W-:-:S05]  /*0ee0*/  IMAD R9, R0, R8, R9 ;  /* 0x0000000800097224 */ /* 0x000fca00078e0209 */
[----:B------:R-:W-:-:S13]  /*0ef0*/  ISETP.GT.U32.AND P0, PT, R0, R9, PT ;  /* 0x000000090000720c */ /* 0x000fda0003f04070 */
[----:B------:R-:W-:-:S05]  /*0f00*/  @!P0 IMAD.IADD R9, R9, 0x1, -R0 ;  /* 0x0000000109098824 */ /* 0x000fca00078e0a00 */
[----:B------:R-:W-:-:S13]  /*0f10*/  ISETP.GT.U32.AND P0, PT, R0, R9, PT ;  /* 0x000000090000720c */ /* 0x000fda0003f04070 */
[----:B------:R-:W-:Y:S01]  /*0f20*/  @!P0 IMAD.IADD R9, R9, 0x1, -R0 ;  /* 0x0000000109098824 */ /* 0x000fe200078e0a00 */
[----:B------:R-:W-:-:S04]  /*0f30*/  ISETP.NE.AND P0, PT, R4, RZ, PT ;  /* 0x000000ff0400720c */ /* 0x000fc80003f05270 */
[----:B------:R-:W-:-:S04]  /*0f40*/  @!P1 IADD3 R9, PT, PT, -R9, RZ, RZ ;  /* 0x000000ff09099210 */ /* 0x000fc80007ffe1ff */
[----:B------:R-:W-:-:S05]  /*0f50*/  SEL R9, R5, R9, !P0 ;  /* 0x0000000905097207 */ /* 0x000fca0004000000 */
[----:B------:R-:W-:-:S05]  /*0f60*/  IMAD.IADD R9, R9, 0x1, R4 ;  /* 0x0000000109097824 */ /* 0x000fca00078e0204 */
[----:B------:R-:W-:-:S05]  /*0f70*/  IABS R2, R9 ;  /* 0x0000000900027213 */ /* 0x000fca0000000000 */
[----:B------:R-:W-:-:S04]  /*0f80*/  IMAD.HI.U32 R3, R3, R2, RZ ;  /* 0x0000000203037227 */ /* 0x000fc800078e00ff */
[----:B------:R-:W-:-:S04]  /*0f90*/  IMAD.MOV R3, RZ, RZ, -R3 ;  /* 0x000000ffff037224 */ /* 0x000fc800078e0a03 */
[C---:B------:R-:W-:Y:S02]  /*0fa0*/  IMAD R3, R0.reuse, R3, R2 ;  /* 0x0000000300037224 */ /* 0x040fe400078e0202 */
[----:B------:R-:W0:Y:S03]  /*0fb0*/  MUFU.RCP R2, R27 ;  /* 0x0000001b00027308 */ /* 0x000e260000001000 */
[----:B------:R-:W-:-:S13]  /*0fc0*/  ISETP.GT.U32.AND P1, PT, R0, R3, PT ;  /* 0x000000030000720c */ /* 0x000fda0003f24070 */
[----:B------:R-:W-:Y:S02]  /*0fd0*/  @!P1 IADD3 R3, PT, PT, R3, -R0, RZ ;  /* 0x8000000003039210 */ /* 0x000fe40007ffe0ff */
[----:B------:R-:W-:Y:S01]  /*0fe0*/  ISETP.GE.AND P1, PT, R9, RZ, PT ;  /* 0x000000ff0900720c */ /* 0x000fe20003f26270 */
[----:B0-----:R-:W-:Y:S01]  /*0ff0*/  FFMA R9, -R27, R2, 1 ;  /* 0x3f8000001b097423 */ /* 0x001fe20000000102 */
[----:B------:R-:W-:-:S03]  /*1000*/  ISETP.GT.U32.AND P2, PT, R0, R3, PT ;  /* 0x000000030000720c */ /* 0x000fc60003f44070 */
[----:B------:R-:W-:-:S04]  /*1010*/  FFMA R2, R2, R9, R2 ;  /* 0x0000000902027223 */ /* 0x000fc80000000002 */
[----:B------:R-:W-:-:S04]  /*1020*/  FFMA R9, R2, R10, RZ ;  /* 0x0000000a02097223 */ /* 0x000fc800000000ff */
[----:B------:R-:W-:Y:S02]  /*1030*/  FFMA R8, -R27, R9, R10 ;  /* 0x000000091b087223 */ /* 0x000fe4000000010a */
[----:B------:R-:W-:Y:S01]  /*1040*/  @!P2 IMAD.IADD R3, R3, 0x1, -R0 ;  /* 0x000000010303a824 */ /* 0x000fe200078e0a00 */
[----:B------:R-:W0:Y:S04]  /*1050*/  FCHK P2, R10, R27 ;  /* 0x0000001b0a007302 */ /* 0x000e280000040000 */
[----:B------:R-:W-:-:S04]  /*1060*/  @!P1 IADD3 R3, PT, PT, -R3, RZ, RZ ;  /* 0x000000ff03039210 */ /* 0x000fc80007ffe1ff */
[----:B------:R-:W-:Y:S01]  /*1070*/  SEL R5, R5, R3, !P0 ;  /* 0x0000000305057207 */ /* 0x000fe20004000000 */
[----:B----4-:R-:W-:Y:S01]  /*1080*/  FADD R0, -R7, R6 ;  /* 0x0000000607007221 */ /* 0x010fe20000000100 */
[----:B------:R-:W-:-:S03]  /*1090*/  FFMA R7, R2, R8, R9 ;  /* 0x0000000802077223 */ /* 0x000fc60000000009 */
[----:B------:R-:W-:Y:S01]  /*10a0*/  FFMA R6, R0, R0, RZ ;  /* 0x0000000000067223 */ /* 0x000fe200000000ff */
[----:B0-----:R-:W-:Y:S06]  /*10b0*/  @!P2 BRA `(.L_x_39) ;  /* 0x000000000010a947 */ /* 0x001fec0003800000 */
[----:B------:R-:W-:Y:S01]  /*10c0*/  IMAD.MOV.U32 R0, RZ, RZ, R10 ;  /* 0x000000ffff007224 */ /* 0x000fe200078e000a */
[----:B------:R-:W-:-:S07]  /*10d0*/  MOV R2, 0x10f0 ;  /* 0x000010f000027802 */ /* 0x000fce0000000f00 */
[----:B---3--:R-:W-:Y:S05]  /*10e0*/  CALL.REL.NOINC `($__internal_1_$__cuda_sm3x_div_rn_noftz_f32_slowpath) ;  /* 0x0000000800087944 */ /* 0x008fea0003c00000 */
[----:B------:R-:W-:-:S07]  /*10f0*/  IMAD.MOV.U32 R7, RZ, RZ, R0 ;  /* 0x000000ffff077224 */ /* 0x000fce00078e0000 */
.L_x_39:
[----:B------:R-:W-:Y:S05]  /*1100*/  BSYNC.RECONVERGENT B0 ;  /* 0x0000000000007941 */ /* 0x000fea0003800200 */
.L_x_38:
[----:B------:R-:W2:Y:S01]  /*1110*/  LDG.E R8, desc[UR36][R18.64+0x4] ;  /* 0x0000042412087981 */ /* 0x000ea2000c1e1900 */
[-C--:B------:R-:W-:Y:S01]  /*1120*/  IABS R0, R4.reuse ;  /* 0x0000000400007213 */ /* 0x080fe20000000000 */
[----:B------:R-:W-:Y:S02]  /*1130*/  HFMA2 R2, -RZ, RZ, 0, 0 ;  /* 0x00000000ff027431 */ /* 0x000fe400000001ff */
[----:B------:R-:W-:Y:S01]  /*1140*/  VIADD R32, R32, UR38 ;  /* 0x0000002620207c36 */ /* 0x000fe20008000000 */
[----:B------:R-:W-:Y:S01]  /*1150*/  LOP3.LUT R14, RZ, R4, RZ, 0x33, !PT ;  /* 0x00000004ff0e7212 */ /* 0x000fe200078e33ff */
[----:B------:R-:W0:Y:S01]  /*1160*/  I2F.RP R9, R0 ;  /* 0x0000000000097306 */ /* 0x000e220000209400 */
[----:B---3--:R-:W-:Y:S01]  /*1170*/  IMAD.IADD R22, R25, 0x1, R22 ;  /* 0x0000000119167824 */ /* 0x008fe200078e0216 */
[----:B------:R-:W-:Y:S01]  /*1180*/  BSSY.RECONVERGENT B0, `(.L_x_40) ;  /* 0x000002e000007945 */ /* 0x000fe20003800200 */
[----:B------:R-:W-:-:S05]  /*1190*/  ISETP.GE.AND P1, PT, R32, RZ, PT ;  /* 0x000000ff2000720c */ /* 0x000fca0003f26270 */
[----:B0-----:R-:W0:Y:S02]  /*11a0*/  MUFU.RCP R9, R9 ;  /* 0x0000000900097308 */ /* 0x001e240000001000 */
[----:B0-----:R-:W-:-:S06]  /*11b0*/  IADD3 R10, PT, PT, R9, 0xffffffe, RZ ;  /* 0x0ffffffe090a7810 */ /* 0x001fcc0007ffe0ff */
        /* <DEDUP_REMOVED lines=17> */
[----:B------:R-:W-:Y:S02]  /*12d0*/  IABS R9, R3 ;  /* 0x0000000300097213 */ /* 0x000fe40000000000 */
[----:B------:R-:W-:-:S03]  /*12e0*/  ISETP.GE.AND P2, PT, R3, RZ, PT ;  /* 0x000000ff0300720c */ /* 0x000fc60003f46270 */
[----:B------:R-:W-:-:S05]  /*12f0*/  IMAD.HI.U32 R2, R12, R9, RZ ;  /* 0x000000090c027227 */ /* 0x000fca00078e00ff */
[----:B------:R-:W-:-:S05]  /*1300*/  IADD3 R2, PT, PT, -R2, RZ, RZ ;  /* 0x000000ff02027210 */ /* 0x000fca0007ffe1ff */
[C---:B------:R-:W-:Y:S02]  /*1310*/  IMAD R9, R0.reuse, R2, R9 ;  /* 0x0000000200097224 */ /* 0x040fe400078e0209 */
[----:B------:R-:W0:Y:S03]  /*1320*/  MUFU.RCP R2, R27 ;  /* 0x0000001b00027308 */ /* 0x000e260000001000 */
[----:B------:R-:W-:-:S13]  /*1330*/  ISETP.GT.U32.AND P1, PT, R0, R9, PT ;  /* 0x000000090000720c */ /* 0x000fda0003f24070 */
[----:B------:R-:W-:Y:S02]  /*1340*/  @!P1 IMAD.IADD R9, R9, 0x1, -R0 ;  /* 0x0000000109099824 */ /* 0x000fe400078e0a00 */
[----:B0-----:R-:W-:-:S03]  /*1350*/  FFMA R3, -R27, R2, 1 ;  /* 0x3f8000001b037423 */ /* 0x001fc60000000102 */
[----:B------:R-:W-:-:S13]  /*1360*/  ISETP.GT.U32.AND P1, PT, R0, R9, PT ;  /* 0x000000090000720c */ /* 0x000fda0003f24070 */
[----:B------:R-:W-:Y:S01]  /*1370*/  @!P1 IADD3 R9, PT, PT, R9, -R0, RZ ;  /* 0x8000000009099210 */ /* 0x000fe20007ffe0ff */
[----:B------:R-:W0:Y:S01]  /*1380*/  FCHK P1, R10, R27 ;  /* 0x0000001b0a007302 */ /* 0x000e220000020000 */
[----:B------:R-:W-:-:S03]  /*1390*/  FFMA R0, R2, R3, R2 ;  /* 0x0000000302007223 */ /* 0x000fc60000000002 */
[----:B------:R-:W-:Y:S02]  /*13a0*/  @!P2 IMAD.MOV R9, RZ, RZ, -R9 ;  /* 0x000000ffff09a224 */ /* 0x000fe400078e0a09 */
[----:B------:R-:W-:-:S03]  /*13b0*/  FFMA R11, R0, R10, RZ ;  /* 0x0000000a000b7223 */ /* 0x000fc600000000ff */
[----:B------:R-:W-:Y:S01]  /*13c0*/  SEL R9, R14, R9, !P0 ;  /* 0x000000090e097207 */ /* 0x000fe20004000000 */
[----:B------:R-:W-:-:S04]  /*13d0*/  FFMA R2, -R27, R11, R10 ;  /* 0x0000000b1b027223 */ /* 0x000fc8000000010a */
[----:B------:R-:W-:Y:S01]  /*13e0*/  FFMA R0, R0, R2, R11 ;  /* 0x0000000200007223 */ /* 0x000fe2000000000b */
[----:B--2---:R-:W-:Y:S01]  /*13f0*/  FADD R3, -R8, R7 ;  /* 0x0000000708037221 */ /* 0x004fe20000000100 */
[----:B------:R-:W-:-:S03]  /*1400*/  IMAD R7, R9, R4, R5 ;  /* 0x0000000409077224 */ /* 0x000fc600078e0205 */
[----:B------:R-:W-:Y:S01]  /*1410*/  FFMA R5, R3, R3, R6 ;  /* 0x0000000303057223 */ /* 0x000fe20000000006 */
[----:B0-----:R-:W-:Y:S06]  /*1420*/  @!P1 BRA `(.L_x_41) ;  /* 0x00000000000c9947 */ /* 0x001fec0003800000 */
[----:B------:R-:W-:Y:S01]  /*1430*/  IMAD.MOV.U32 R0, RZ, RZ, R10 ;  /* 0x000000ffff007224 */ /* 0x000fe200078e000a */
[----:B------:R-:W-:-:S07]  /*1440*/  MOV R2, 0x1460 ;  /* 0x0000146000027802 */ /* 0x000fce0000000f00 */
[----:B------:R-:W-:Y:S05]  /*1450*/  CALL.REL.NOINC `($__internal_1_$__cuda_sm3x_div_rn_noftz_f32_slowpath) ;  /* 0x00000004002c7944 */ /* 0x000fea0003c00000 */
.L_x_41:
[----:B------:R-:W-:Y:S05]  /*1460*/  BSYNC.RECONVERGENT B0 ;  /* 0x0000000000007941 */ /* 0x000fea0003800200 */
.L_x_40:
[----:B------:R-:W-:Y:S01]  /*1470*/  IABS R6, R4 ;  /* 0x0000000400067213 */ /* 0x000fe20000000000 */
[----:B------:R-:W-:Y:S01]  /*1480*/  VIADD R22, R22, UR38 ;  /* 0x0000002616167c36 */ /* 0x000fe20008000000 */
[----:B------:R-:W-:Y:S02]  /*1490*/  MOV R2, RZ ;  /* 0x000000ff00027202 */ /* 0x000fe40000000f00 */
[----:B------:R-:W0:Y:S02]  /*14a0*/  I2F.RP R8, R6 ;  /* 0x0000000600087306 */ /* 0x000e240000209400 */
[----:B------:R-:W-:Y:S02]  /*14b0*/  IABS R12, R22 ;  /* 0x00000016000c7213 */ /* 0x000fe40000000000 */
[----:B------:R-:W-:-:S04]  /*14c0*/  ISETP.GE.AND P1, PT, R22, RZ, PT ;  /* 0x000000ff1600720c */ /* 0x000fc80003f26270 */
[----:B0-----:R-:W0:Y:S02]  /*14d0*/  MUFU.RCP R8, R8 ;  /* 0x0000000800087308 */ /* 0x001e240000001000 */
[----:B0-----:R-:W-:-:S06]  /*14e0*/  IADD3 R9, PT, PT, R8, 0xffffffe, RZ ;  /* 0x0ffffffe08097810 */ /* 0x001fcc0007ffe0ff */
[----:B------:R-:W0:Y:S02]  /*14f0*/  F2I.FTZ.U32.TRUNC.NTZ R3, R9 ;  /* 0x0000000900037305 */ /* 0x000e24000021f000 */
[----:B0-----:R-:W-:-:S04]  /*1500*/  IMAD.MOV R11, RZ, RZ, -R3 ;  /* 0x000000ffff0b7224 */ /* 0x001fc800078e0a03 */
[----:B------:R-:W-:-:S04]  /*1510*/  IMAD R11, R11, R6, RZ ;  /* 0x000000060b0b7224 */ /* 0x000fc800078e02ff */
[----:B------:R-:W-:Y:S02]  /*1520*/  IMAD.HI.U32 R10, R3, R11, R2 ;  /* 0x0000000b030a7227 */ /* 0x000fe400078e0002 */
[----:B------:R-:W2:Y:S02]  /*1530*/  LDG.E R11, desc[UR36][R18.64] ;  /* 0x00000024120b7981 */ /* 0x000ea4000c1e1900 */
[----:B------:R-:W-:Y:S01]  /*1540*/  IMAD.MOV.U32 R3, RZ, RZ, R12 ;  /* 0x000000ffff037224 */ /* 0x000fe200078e000c */
[----:B------:R-:W-:-:S03]  /*1550*/  LOP3.LUT R12, RZ, R4, RZ, 0x33, !PT ;  /* 0x00000004ff0c7212 */ /* 0x000fc600078e33ff */
        /* <DEDUP_REMOVED lines=10> */
[----:B------:R-:W-:Y:S02]  /*1600*/  IADD3 R4, PT, PT, R3, R4, RZ ;  /* 0x0000000403047210 */ /* 0x000fe40007ffe0ff */
[----:B------:R-:W0:Y:S02]  /*1610*/  LDC.64 R2, c[0x0][0x3a8] ;  /* 0x0000ea00ff027b82 */ /* 0x000e240000000a00 */
[----:B------:R-:W-:-:S05]  /*1620*/  IABS R13, R4 ;  /* 0x00000004000d7213 */ /* 0x000fca0000000000 */
[----:B------:R-:W-:-:S04]  /*1630*/  IMAD.HI.U32 R8, R10, R13, RZ ;  /* 0x0000000d0a087227 */ /* 0x000fc800078e00ff */
[----:B------:R-:W-:-:S04]  /*1640*/  IMAD.MOV R8, RZ, RZ, -R8 ;  /* 0x000000ffff087224 */ /* 0x000fc800078e0a08 */
[----:B------:R-:W-:Y:S01]  /*1650*/  IMAD R13, R6, R8, R13 ;  /* 0x00000008060d7224 */ /* 0x000fe200078e020d */
[----:B------:R-:W-:Y:S01]  /*1660*/  ISETP.GE.AND P2, PT, R4, RZ, PT ;  /* 0x000000ff0400720c */ /* 0x000fe20003f46270 */
[----:B------:R-:W1:Y:S03]  /*1670*/  LDC.64 R8, c[0x0][0x388] ;  /* 0x0000e200ff087b82 */ /* 0x000e660000000a00 */
[----:B------:R-:W-:Y:S01]  /*1680*/  ISETP.GT.U32.AND P1, PT, R6, R13, PT ;  /* 0x0000000d0600720c */ /* 0x000fe20003f24070 */
[----:B0-----:R-:W3:-:S12]  /*1690*/  LDG.E R10, desc[UR36][R2.64+0x4] ;  /* 0x00000424020a7981 */ /* 0x001ed8000c1e1900 */
[----:B------:R-:W-:Y:S01]  /*16a0*/  @!P1 IMAD.IADD R13, R13, 0x1, -R6 ;  /* 0x000000010d0d9824 */ /* 0x000fe200078e0a06 */
[----:B------:R0:W4:Y:S04]  /*16b0*/  LDG.E R2, desc[UR36][R2.64] ;  /* 0x0000002402027981 */ /* 0x000128000c1e1900 */
[----:B------:R-:W-:-:S13]  /*16c0*/  ISETP.GT.U32.AND P1, PT, R6, R13, PT ;  /* 0x0000000d0600720c */ /* 0x000fda0003f24070 */
[----:B------:R-:W-:-:S05]  /*16d0*/  @!P1 IADD3 R13, PT, PT, R13, -R6, RZ ;  /* 0x800000060d0d9210 */ /* 0x000fca0007ffe0ff */
[----:B------:R-:W-:-:S05]  /*16e0*/  @!P2 IMAD.MOV R13, RZ, RZ, -R13 ;  /* 0x000000ffff0da224 */ /* 0x000fca00078e0a0d */
[----:B------:R-:W-:-:S05]  /*16f0*/  SEL R4, R12, R13, !P0 ;  /* 0x0000000d0c047207 */ /* 0x000fca0004000000 */
[----:B------:R-:W-:-:S04]  /*1700*/  IMAD R7, R4, UR41, R7 ;  /* 0x0000002904077c24 */ /* 0x000fc8000f8e0207 */
[----:B-1----:R-:W-:-:S05]  /*1710*/  IMAD.WIDE R8, R7, 0x8, R8 ;  /* 0x0000000807087825 */ /* 0x002fca00078e0208 */
[----:B------:R-:W5:Y:S01]  /*1720*/  LDG.E R7, desc[UR36][R8.64] ;  /* 0x0000002408077981 */ /* 0x000f62000c1e1900 */
[----:B--2---:R-:W-:-:S04]  /*1730*/  FADD R0, -R11, R0 ;  /* 0x000000000b007221 */ /* 0x004fc80000000100 */
[----:B------:R-:W-:Y:S01]  /*1740*/  FFMA R11, R0, R0, R5 ;  /* 0x00000000000b7223 */ /* 0x000fe20000000005 */
[----:B------:R-:W-:-:S03]  /*1750*/  IMAD.MOV.U32 R5, RZ, RZ, 0x3bbb989d ;  /* 0x3bbb989dff057424 */ /* 0x000fc600078e00ff */
[----:B---3--:R-:W-:Y:S01]  /*1760*/  FMUL R10, R11, R10 ;  /* 0x0000000a0b0a7220 */ /* 0x008fe20000400000 */
[----:B------:R-:W-:-:S03]  /*1770*/  HFMA2 R11, -RZ, RZ, 3.7421875, 0 ;  /* 0x437c0000ff0b7431 */ /* 0x000fc600000001ff */
[----:B------:R-:W-:-:S04]  /*1780*/  FFMA.SAT R0, R10, R5, 0.5 ;  /* 0x3f0000000a007423 */ /* 0x000fc80000002005 */
[----:B------:R-:W-:-:S04]  /*1790*/  FFMA.RM R0, R0, R11, 12582913 ;  /* 0x4b40000100007423 */ /* 0x000fc8000000400b */
[----:B------:R-:W-:-:S04]  /*17a0*/  FADD R5, R0, -12583039 ;  /* 0xcb40007f00057421 */ /* 0x000fc80000000000 */
[----:B------:R-:W-:-:S04]  /*17b0*/  FFMA R5, R10, 1.4426950216293334961, -R5 ;  /* 0x3fb8aa3b0a057823 */ /* 0x000fc80000000805 */
[----:B------:R-:W-:-:S06]  /*17c0*/  FFMA R5, R10, 1.925963033500011079e-08, R5 ;  /* 0x32a570600a057823 */ /* 0x000fcc0000000005 */
[----:B------:R-:W0:Y:S01]  /*17d0*/  MUFU.EX2 R5, R5 ;  /* 0x0000000500057308 */ /* 0x000e220000000800 */
[----:B------:R-:W-:-:S04]  /*17e0*/  IMAD.SHL.U32 R0, R0, 0x800000, RZ ;  /* 0x0080000000007824 */ /* 0x000fc800078e00ff */
[----:B0-----:R-:W-:-:S04]  /*17f0*/  FMUL R3, R0, R5 ;  /* 0x0000000500037220 */ /* 0x001fc80000400000 */
[----:B----4-:R-:W-:-:S04]  /*1800*/  FMUL R2, R2, R3 ;  /* 0x0000000302027220 */ /* 0x010fc80000400000 */
[----:B-----5:R-:W-:-:S05]  /*1810*/  FMUL R7, R2, R7 ;  /* 0x0000000702077220 */ /* 0x020fca0000400000 */
[----:B------:R1:W-:Y:S04]  /*1820*/  REDG.E.ADD.F32.FTZ.RN.STRONG.GPU desc[UR36][R16.64], R7 ;  /* 0x00000007100079a6 */ /* 0x0003e8000c12f324 */
[----:B------:R-:W2:Y:S01]  /*1830*/  LDG.E R9, desc[UR36][R8.64+0x4] ;  /* 0x0000042408097981 */ /* 0x000ea2000c1e1900 */
[----:B------:R-:W-:Y:S02]  /*1840*/  IMAD R0, R31, R28, RZ ;  /* 0x0000001c1f007224 */ /* 0x000fe400078e02ff */
[----:B------:R-:W-:-:S05]  /*1850*/  VIADD R23, R23, UR39 ;  /* 0x0000002717177c36 */ /* 0x000fca0008000000 */
[----:B------:R-:W-:Y:S01]  /*1860*/  ISETP.GE.AND P0, PT, R23, R0, PT ;  /* 0x000000001700720c */ /* 0x000fe20003f06270 */
[----:B--2---:R-:W-:-:S05]  /*1870*/  FMUL R3, R2, R9 ;  /* 0x0000000902037220 */ /* 0x004fca0000400000 */
[----:B------:R1:W-:Y:S07]  /*1880*/  REDG.E.ADD.F32.FTZ.RN.STRONG.GPU desc[UR36][R16.64+0x4], R3 ;  /* 0x00000403100079a6 */ /* 0x0003ee000c12f324 */
[----:B------:R-:W-:Y:S05]  /*1890*/  @!P0 BRA `(.L_x_42) ;  /* 0xffffffe8007c8947 */ /* 0x000fea000383ffff */
.L_x_29:
[----:B------:R-:W-:Y:S05]  /*18a0*/  BSYNC B7 ;  /* 0x0000000000077941 */ /* 0x000fea0003800000 */
.L_x_28:
[----:B------:R-:W0:Y:S01]  /*18b0*/  LDCU UR4, c[0x0][0x378] ;  /* 0x00006f00ff0477ac */ /* 0x000e220008000800 */
[----:B------:R-:W2:Y:S01]  /*18c0*/  LDCU UR5, c[0x0][0x390] ;  /* 0x00007200ff0577ac */ /* 0x000ea20008000800 */
[----:B0-----:R-:W-:-:S04]  /*18d0*/  IADD3 R29, PT, PT, R29, UR4, RZ ;  /* 0x000000041d1d7c10 */ /* 0x001fc8000fffe0ff */
[----:B--2---:R-:W-:-:S13]  /*18e0*/  ISETP.GE.AND P0, PT, R29, UR5, PT ;  /* 0x000000051d007c0c */ /* 0x004fda000bf06270 */
[----:B------:R-:W-:Y:S05]  /*18f0*/  @!P0 BRA `(.L_x_43) ;  /* 0xffffffe800188947 */ /* 0x000fea000383ffff */
[----:B------:R-:W-:Y:S05]  /*1900*/  EXIT ;  /* 0x000000000000794d */ /* 0x000fea0003800000 */
        .weak           $__internal_1_$__cuda_sm3x_div_rn_noftz_f32_slowpath
        .type           $__internal_1_$__cuda_sm3x_div_rn_noftz_f32_slowpath,@function
        .size           $__internal_1_$__cuda_sm3x_div_rn_noftz_f32_slowpath,(.L_x_57 - $__internal_1_$__cuda_sm3x_div_rn_noftz_f32_slowpath)
$__internal_1_$__cuda_sm3x_div_rn_noftz_f32_slowpath:
        /* <DEDUP_REMOVED lines=35> */
.L_x_45:
        /* <DEDUP_REMOVED lines=51> */
.L_x_52:
[----:B------:R-:W-:-:S04]  /*1e70*/  LOP3.LUT R0, R0, 0x80000000, RZ, 0xc0, !PT ;  /* 0x8000000000007812 */ /* 0x000fc800078ec0ff */
[----:B------:R-:W-:Y:S01]  /*1e80*/  LOP3.LUT R0, R0, 0x7f800000, RZ, 0xfc, !PT ;  /* 0x7f80000000007812 */ /* 0x000fe200078efcff */
[----:B------:R-:W-:Y:S06]  /*1e90*/  BRA `(.L_x_53) ;  /* 0x0000000000047947 */ /* 0x000fec0003800000 */
.L_x_51:
[----:B------:R-:W-:-:S07]  /*1ea0*/  IMAD R0, R13, 0x800000, R0 ;  /* 0x008000000d007824 */ /* 0x000fce00078e0200 */
.L_x_53:
[----:B------:R-:W-:Y:S05]  /*1eb0*/  BSYNC.RECONVERGENT B2 ;  /* 0x0000000000027941 */ /* 0x000fea0003800200 */
.L_x_50:
[----:B------:R-:W-:Y:S05]  /*1ec0*/  BRA `(.L_x_54) ;  /* 0x0000000000207947 */ /* 0x000fea0003800000 */
.L_x_49:
[----:B------:R-:W-:-:S04]  /*1ed0*/  LOP3.LUT R0, R9, 0x80000000, R0, 0x48, !PT ;  /* 0x8000000009007812 */ /* 0x000fc800078e4800 */
[----:B------:R-:W-:Y:S01]  /*1ee0*/  LOP3.LUT R0, R0, 0x7f800000, RZ, 0xfc, !PT ;  /* 0x7f80000000007812 */ /* 0x000fe200078efcff */
[----:B------:R-:W-:Y:S06]  /*1ef0*/  BRA `(.L_x_54) ;  /* 0x0000000000147947 */ /* 0x000fec0003800000 */
.L_x_48:
[----:B------:R-:W-:Y:S01]  /*1f00*/  LOP3.LUT R0, R9, 0x80000000, R0, 0x48, !PT ;  /* 0x8000000009007812 */ /* 0x000fe200078e4800 */
[----:B------:R-:W-:Y:S06]  /*1f10*/  BRA `(.L_x_54) ;  /* 0x00000000000c7947 */ /* 0x000fec0003800000 */
.L_x_47:
[----:B------:R-:W0:Y:S01]  /*1f20*/  MUFU.RSQ R0, -QNAN ;  /* 0xffc0000000007908 */ /* 0x000e220000001400 */
[----:B------:R-:W-:Y:S05]  /*1f30*/  BRA `(.L_x_54) ;  /* 0x0000000000047947 */ /* 0x000fea0003800000 */
.L_x_46:
[----:B------:R-:W-:-:S07]  /*1f40*/  FADD.FTZ R0, R0, R27 ;  /* 0x0000001b00007221 */ /* 0x000fce0000010000 */
.L_x_54:
[----:B------:R-:W-:Y:S05]  /*1f50*/  BSYNC.RECONVERGENT B1 ;  /* 0x0000000000017941 */ /* 0x000fea0003800200 */
.L_x_44:
[----:B------:R-:W-:-:S04]  /*1f60*/  HFMA2 R3, -RZ, RZ, 0, 0 ;  /* 0x00000000ff037431 */ /* 0x000fc800000001ff */
[----:B0-----:R-:W-:Y:S05]  /*1f70*/  RET.REL.NODEC R2 `(gather) ;  /* 0xffffffe002207950 */ /* 0x001fea0003c3ffff */
.L_x_55:
        /* <DEDUP_REMOVED lines=16> */
.L_x_57:


//--------------------- .nv.global.init           --------------------------
	.section	.nv.global.init,"aw",@progbits
.nv.global.init:
	.type		$str$2,@object
	.size		$str$2,($str$1 - $str$2)
$str$2:
        /*0000*/ 	.byte	0x6e, 0x64, 0x5b, 0x64, 0x69, 0x6d, 0x5d, 0x20, 0x3c, 0x20, 0x64, 0x69, 0x61, 0x6d, 0x65, 0x74
        /*0010*/ 	.byte	0x65, 0x72, 0x00
	.type		$str$1,@object
	.size		$str$1,(__unnamed_1 - $str$1)
$str$1:
        /*0013*/ 	.byte	0x2f, 0x74, 0x6d, 0x70, 0x2f, 0x73, 0x61, 0x73, 0x73, 0x5f, 0x63, 0x75, 0x5f, 0x36, 0x74, 0x36
        /*0023*/ 	.byte	0x31, 0x7a, 0x32, 0x6c, 0x31, 0x2f, 0x6b, 0x2e, 0x63, 0x75, 0x00
	.type		__unnamed_1,@object
	.size		__unnamed_1,(.L_0 - __unnamed_1)
__unnamed_1:
        /*002e*/ 	.byte	0x76, 0x6f, 0x69, 0x64, 0x20, 0x5f, 0x31, 0x64, 0x5f, 0x74, 0x6f, 0x5f, 0x6e, 0x64, 0x28, 0x69
        /*003e*/ 	.byte	0x6e, 0x74, 0x2c, 0x20, 0x69, 0x6e, 0x74, 0x2c, 0x20, 0x69, 0x6e, 0x74, 0x20, 0x2a, 0x2c, 0x20
        /*004e*/ 	.byte	0x69, 0x6e, 0x74, 0x2c, 0x20, 0x69, 0x6e, 0x74, 0x2c, 0x20, 0x69, 0x6e, 0x74, 0x29, 0x00
.L_0:


//--------------------- .nv.shared.reserved.0     --------------------------
	.section	.nv.shared.reserved.0,"aw",@nobits
	.weak		__nv_reservedSMEM_offset_0_alias
	.size		__nv_reservedSMEM_offset_0_alias, 0, 64
	.other		__nv_reservedSMEM_offset_0_alias,@"STO_CUDA_RESERVED_SHARED STV_DEFAULT"
__nv_reservedSMEM_offset_0_alias:
	.zero		0
	.zero		64


//--------------------- .nv.constant0.scatter     --------------------------
	.section	.nv.constant0.scatter,"a",@progbits
	.sectionflags	@""
	.align	4
.nv.constant0.scatter:
	.zero		944


//--------------------- .nv.constant0.gather      --------------------------
	.section	.nv.constant0.gather,"a",@progbits
	.sectionflags	@""
	.align	4
.nv.constant0.gather:
	.zero		944


//--------------------- SYMBOLS --------------------------

	.type		.nv.reservedSmem.offset0,@object
	.size		.nv.reservedSmem.offset0,0x4
	.type		__assertfail,@function
